//
// Generated by NVIDIA NVVM Compiler
//
// Compiler Build ID: CL-36424714
// Cuda compilation tools, release 13.0, V13.0.88
// Based on NVVM 20.0.0
//

.version 9.0
.target sm_100
.address_size 64

	// .globl	_Z8KernelMMiiiPfS_S_
// _ZZ8KernelMMiiiPfS_S_E2sA has been demoted
// _ZZ8KernelMMiiiPfS_S_E2sB has been demoted
// _ZZ8KernelM1iPfS_S_S_S_E2sA has been demoted
// _ZZ8KernelM1iPfS_S_S_S_E2sB has been demoted
// _ZZ8KernelM2iPfS_S_S_E2sA has been demoted
// _ZZ8KernelM2iPfS_S_S_E2sB has been demoted
// _ZZ8KernelM3iPfS_S_S_E2sA has been demoted
// _ZZ8KernelM3iPfS_S_S_E2sB has been demoted
// _ZZ8KernelM4iPfS_S_S_E2sA has been demoted
// _ZZ8KernelM4iPfS_S_S_E2sB has been demoted
// _ZZ8KernelM5iPfS_S_S_E2sA has been demoted
// _ZZ8KernelM5iPfS_S_S_E2sB has been demoted
// _ZZ8KernelM6iPfS_S_S_S_E2sA has been demoted
// _ZZ8KernelM6iPfS_S_S_S_E2sB has been demoted
// _ZZ8KernelM7iPfS_S_S_S_E2sA has been demoted
// _ZZ8KernelM7iPfS_S_S_S_E2sB has been demoted

.visible .entry _Z8KernelMMiiiPfS_S_(
	.param .u32 _Z8KernelMMiiiPfS_S__param_0,
	.param .u32 _Z8KernelMMiiiPfS_S__param_1,
	.param .u32 _Z8KernelMMiiiPfS_S__param_2,
	.param .u64 .ptr .align 1 _Z8KernelMMiiiPfS_S__param_3,
	.param .u64 .ptr .align 1 _Z8KernelMMiiiPfS_S__param_4,
	.param .u64 .ptr .align 1 _Z8KernelMMiiiPfS_S__param_5
)
{
	.reg .pred 	%p<3>;
	.reg .b32 	%r<34>;
	.reg .b32 	%f<105>;
	.reg .b64 	%rd<13>;
	// demoted variable
	.shared .align 4 .b8 _ZZ8KernelMMiiiPfS_S_E2sA[4096];
	// demoted variable
	.shared .align 4 .b8 _ZZ8KernelMMiiiPfS_S_E2sB[4096];
	ld.param.u32 	%r18, [_Z8KernelMMiiiPfS_S__param_1];
	ld.param.u32 	%r19, [_Z8KernelMMiiiPfS_S__param_2];
	ld.param.u64 	%rd3, [_Z8KernelMMiiiPfS_S__param_3];
	ld.param.u64 	%rd4, [_Z8KernelMMiiiPfS_S__param_4];
	ld.param.u64 	%rd5, [_Z8KernelMMiiiPfS_S__param_5];
	mov.u32 	%r20, %ctaid.x;
	mov.u32 	%r21, %ctaid.y;
	mov.u32 	%r1, %tid.x;
	mov.u32 	%r2, %tid.y;
	shl.b32 	%r22, %r21, 5;
	add.s32 	%r3, %r22, %r2;
	shl.b32 	%r4, %r20, 5;
	setp.lt.s32 	%p1, %r19, 1;
	mov.f32 	%f104, 0f00000000;
	@%p1 bra 	$L__BB0_3;
	shl.b32 	%r24, %r2, 7;
	mov.u32 	%r25, _ZZ8KernelMMiiiPfS_S_E2sA;
	add.s32 	%r5, %r25, %r24;
	shl.b32 	%r26, %r1, 2;
	add.s32 	%r6, %r5, %r26;
	mov.u32 	%r27, _ZZ8KernelMMiiiPfS_S_E2sB;
	add.s32 	%r8, %r27, %r26;
	add.s32 	%r7, %r8, %r24;
	mad.lo.s32 	%r28, %r2, %r18, %r1;
	add.s32 	%r32, %r28, %r4;
	shl.b32 	%r10, %r18, 5;
	mad.lo.s32 	%r31, %r19, %r3, %r1;
	cvta.to.global.u64 	%rd1, %rd3;
	cvta.to.global.u64 	%rd2, %rd4;
	mov.f32 	%f104, 0f00000000;
	mov.b32 	%r33, 0;
$L__BB0_2:
	mul.wide.s32 	%rd6, %r31, 4;
	add.s64 	%rd7, %rd1, %rd6;
	ld.global.f32 	%f6, [%rd7];
	st.shared.f32 	[%r6], %f6;
	mul.wide.s32 	%rd8, %r32, 4;
	add.s64 	%rd9, %rd2, %rd8;
	ld.global.f32 	%f7, [%rd9];
	st.shared.f32 	[%r7], %f7;
	bar.sync 	0;
	ld.shared.f32 	%f8, [%r5];
	ld.shared.f32 	%f9, [%r8];
	fma.rn.f32 	%f10, %f8, %f9, %f104;
	ld.shared.f32 	%f11, [%r5+4];
	ld.shared.f32 	%f12, [%r8+128];
	fma.rn.f32 	%f13, %f11, %f12, %f10;
	ld.shared.f32 	%f14, [%r5+8];
	ld.shared.f32 	%f15, [%r8+256];
	fma.rn.f32 	%f16, %f14, %f15, %f13;
	ld.shared.f32 	%f17, [%r5+12];
	ld.shared.f32 	%f18, [%r8+384];
	fma.rn.f32 	%f19, %f17, %f18, %f16;
	ld.shared.f32 	%f20, [%r5+16];
	ld.shared.f32 	%f21, [%r8+512];
	fma.rn.f32 	%f22, %f20, %f21, %f19;
	ld.shared.f32 	%f23, [%r5+20];
	ld.shared.f32 	%f24, [%r8+640];
	fma.rn.f32 	%f25, %f23, %f24, %f22;
	ld.shared.f32 	%f26, [%r5+24];
	ld.shared.f32 	%f27, [%r8+768];
	fma.rn.f32 	%f28, %f26, %f27, %f25;
	ld.shared.f32 	%f29, [%r5+28];
	ld.shared.f32 	%f30, [%r8+896];
	fma.rn.f32 	%f31, %f29, %f30, %f28;
	ld.shared.f32 	%f32, [%r5+32];
	ld.shared.f32 	%f33, [%r8+1024];
	fma.rn.f32 	%f34, %f32, %f33, %f31;
	ld.shared.f32 	%f35, [%r5+36];
	ld.shared.f32 	%f36, [%r8+1152];
	fma.rn.f32 	%f37, %f35, %f36, %f34;
	ld.shared.f32 	%f38, [%r5+40];
	ld.shared.f32 	%f39, [%r8+1280];
	fma.rn.f32 	%f40, %f38, %f39, %f37;
	ld.shared.f32 	%f41, [%r5+44];
	ld.shared.f32 	%f42, [%r8+1408];
	fma.rn.f32 	%f43, %f41, %f42, %f40;
	ld.shared.f32 	%f44, [%r5+48];
	ld.shared.f32 	%f45, [%r8+1536];
	fma.rn.f32 	%f46, %f44, %f45, %f43;
	ld.shared.f32 	%f47, [%r5+52];
	ld.shared.f32 	%f48, [%r8+1664];
	fma.rn.f32 	%f49, %f47, %f48, %f46;
	ld.shared.f32 	%f50, [%r5+56];
	ld.shared.f32 	%f51, [%r8+1792];
	fma.rn.f32 	%f52, %f50, %f51, %f49;
	ld.shared.f32 	%f53, [%r5+60];
	ld.shared.f32 	%f54, [%r8+1920];
	fma.rn.f32 	%f55, %f53, %f54, %f52;
	ld.shared.f32 	%f56, [%r5+64];
	ld.shared.f32 	%f57, [%r8+2048];
	fma.rn.f32 	%f58, %f56, %f57, %f55;
	ld.shared.f32 	%f59, [%r5+68];
	ld.shared.f32 	%f60, [%r8+2176];
	fma.rn.f32 	%f61, %f59, %f60, %f58;
	ld.shared.f32 	%f62, [%r5+72];
	ld.shared.f32 	%f63, [%r8+2304];
	fma.rn.f32 	%f64, %f62, %f63, %f61;
	ld.shared.f32 	%f65, [%r5+76];
	ld.shared.f32 	%f66, [%r8+2432];
	fma.rn.f32 	%f67, %f65, %f66, %f64;
	ld.shared.f32 	%f68, [%r5+80];
	ld.shared.f32 	%f69, [%r8+2560];
	fma.rn.f32 	%f70, %f68, %f69, %f67;
	ld.shared.f32 	%f71, [%r5+84];
	ld.shared.f32 	%f72, [%r8+2688];
	fma.rn.f32 	%f73, %f71, %f72, %f70;
	ld.shared.f32 	%f74, [%r5+88];
	ld.shared.f32 	%f75, [%r8+2816];
	fma.rn.f32 	%f76, %f74, %f75, %f73;
	ld.shared.f32 	%f77, [%r5+92];
	ld.shared.f32 	%f78, [%r8+2944];
	fma.rn.f32 	%f79, %f77, %f78, %f76;
	ld.shared.f32 	%f80, [%r5+96];
	ld.shared.f32 	%f81, [%r8+3072];
	fma.rn.f32 	%f82, %f80, %f81, %f79;
	ld.shared.f32 	%f83, [%r5+100];
	ld.shared.f32 	%f84, [%r8+3200];
	fma.rn.f32 	%f85, %f83, %f84, %f82;
	ld.shared.f32 	%f86, [%r5+104];
	ld.shared.f32 	%f87, [%r8+3328];
	fma.rn.f32 	%f88, %f86, %f87, %f85;
	ld.shared.f32 	%f89, [%r5+108];
	ld.shared.f32 	%f90, [%r8+3456];
	fma.rn.f32 	%f91, %f89, %f90, %f88;
	ld.shared.f32 	%f92, [%r5+112];
	ld.shared.f32 	%f93, [%r8+3584];
	fma.rn.f32 	%f94, %f92, %f93, %f91;
	ld.shared.f32 	%f95, [%r5+116];
	ld.shared.f32 	%f96, [%r8+3712];
	fma.rn.f32 	%f97, %f95, %f96, %f94;
	ld.shared.f32 	%f98, [%r5+120];
	ld.shared.f32 	%f99, [%r8+3840];
	fma.rn.f32 	%f100, %f98, %f99, %f97;
	ld.shared.f32 	%f101, [%r5+124];
	ld.shared.f32 	%f102, [%r8+3968];
	fma.rn.f32 	%f104, %f101, %f102, %f100;
	bar.sync 	0;
	add.s32 	%r33, %r33, 32;
	add.s32 	%r32, %r32, %r10;
	add.s32 	%r31, %r31, 32;
	setp.lt.s32 	%p2, %r33, %r19;
	@%p2 bra 	$L__BB0_2;
$L__BB0_3:
	cvta.to.global.u64 	%rd10, %rd5;
	add.s32 	%r29, %r4, %r1;
	mad.lo.s32 	%r30, %r18, %r3, %r29;
	mul.wide.s32 	%rd11, %r30, 4;
	add.s64 	%rd12, %rd10, %rd11;
	st.global.f32 	[%rd12], %f104;
	ret;

}
	// .globl	_Z9Kernel1x1iiiPfS_S_
.visible .entry _Z9Kernel1x1iiiPfS_S_(
	.param .u32 _Z9Kernel1x1iiiPfS_S__param_0,
	.param .u32 _Z9Kernel1x1iiiPfS_S__param_1,
	.param .u32 _Z9Kernel1x1iiiPfS_S__param_2,
	.param .u64 .ptr .align 1 _Z9Kernel1x1iiiPfS_S__param_3,
	.param .u64 .ptr .align 1 _Z9Kernel1x1iiiPfS_S__param_4,
	.param .u64 .ptr .align 1 _Z9Kernel1x1iiiPfS_S__param_5
)
{
	.reg .pred 	%p<10>;
	.reg .b32 	%r<40>;
	.reg .b32 	%f<68>;
	.reg .b64 	%rd<53>;

	ld.param.u32 	%r18, [_Z9Kernel1x1iiiPfS_S__param_1];
	ld.param.u32 	%r19, [_Z9Kernel1x1iiiPfS_S__param_2];
	ld.param.u64 	%rd7, [_Z9Kernel1x1iiiPfS_S__param_3];
	ld.param.u64 	%rd8, [_Z9Kernel1x1iiiPfS_S__param_4];
	ld.param.u64 	%rd6, [_Z9Kernel1x1iiiPfS_S__param_5];
	cvta.to.global.u64 	%rd1, %rd8;
	cvta.to.global.u64 	%rd2, %rd7;
	mov.u32 	%r20, %ctaid.y;
	mov.u32 	%r21, %ntid.y;
	mov.u32 	%r22, %tid.y;
	mad.lo.s32 	%r1, %r20, %r21, %r22;
	mov.u32 	%r23, %ctaid.x;
	mov.u32 	%r24, %ntid.x;
	mov.u32 	%r25, %tid.x;
	mad.lo.s32 	%r2, %r23, %r24, %r25;
	setp.lt.s32 	%p1, %r19, 1;
	mov.f32 	%f67, 0f00000000;
	@%p1 bra 	$L__BB1_12;
	mul.lo.s32 	%r3, %r19, %r1;
	and.b32  	%r4, %r19, 7;
	setp.lt.u32 	%p2, %r19, 8;
	mov.f32 	%f67, 0f00000000;
	mov.b32 	%r38, 0;
	@%p2 bra 	$L__BB1_4;
	and.b32  	%r38, %r19, 2147483640;
	neg.s32 	%r36, %r38;
	shl.b32 	%r7, %r18, 3;
	mul.wide.u32 	%rd9, %r3, 4;
	add.s64 	%rd10, %rd9, %rd2;
	add.s64 	%rd52, %rd10, 16;
	mov.f32 	%f67, 0f00000000;
	mul.wide.s32 	%rd13, %r18, 4;
	mov.u32 	%r35, %r2;
$L__BB1_3:
	.pragma "nounroll";
	ld.global.f32 	%f17, [%rd52+-16];
	mul.wide.s32 	%rd11, %r35, 4;
	add.s64 	%rd12, %rd1, %rd11;
	ld.global.f32 	%f18, [%rd12];
	fma.rn.f32 	%f19, %f17, %f18, %f67;
	ld.global.f32 	%f20, [%rd52+-12];
	add.s64 	%rd14, %rd12, %rd13;
	ld.global.f32 	%f21, [%rd14];
	fma.rn.f32 	%f22, %f20, %f21, %f19;
	ld.global.f32 	%f23, [%rd52+-8];
	add.s64 	%rd15, %rd14, %rd13;
	ld.global.f32 	%f24, [%rd15];
	fma.rn.f32 	%f25, %f23, %f24, %f22;
	ld.global.f32 	%f26, [%rd52+-4];
	add.s64 	%rd16, %rd15, %rd13;
	ld.global.f32 	%f27, [%rd16];
	fma.rn.f32 	%f28, %f26, %f27, %f25;
	ld.global.f32 	%f29, [%rd52];
	add.s64 	%rd17, %rd16, %rd13;
	ld.global.f32 	%f30, [%rd17];
	fma.rn.f32 	%f31, %f29, %f30, %f28;
	ld.global.f32 	%f32, [%rd52+4];
	add.s64 	%rd18, %rd17, %rd13;
	ld.global.f32 	%f33, [%rd18];
	fma.rn.f32 	%f34, %f32, %f33, %f31;
	ld.global.f32 	%f35, [%rd52+8];
	add.s64 	%rd19, %rd18, %rd13;
	ld.global.f32 	%f36, [%rd19];
	fma.rn.f32 	%f37, %f35, %f36, %f34;
	ld.global.f32 	%f38, [%rd52+12];
	add.s64 	%rd20, %rd19, %rd13;
	ld.global.f32 	%f39, [%rd20];
	fma.rn.f32 	%f67, %f38, %f39, %f37;
	add.s32 	%r36, %r36, 8;
	add.s32 	%r35, %r35, %r7;
	add.s64 	%rd52, %rd52, 32;
	setp.ne.s32 	%p3, %r36, 0;
	@%p3 bra 	$L__BB1_3;
$L__BB1_4:
	setp.eq.s32 	%p4, %r4, 0;
	@%p4 bra 	$L__BB1_12;
	and.b32  	%r13, %r19, 3;
	setp.lt.u32 	%p5, %r4, 4;
	@%p5 bra 	$L__BB1_7;
	add.s32 	%r27, %r38, %r3;
	mul.wide.u32 	%rd21, %r27, 4;
	add.s64 	%rd22, %rd2, %rd21;
	ld.global.f32 	%f41, [%rd22];
	mad.lo.s32 	%r28, %r38, %r18, %r2;
	mul.wide.s32 	%rd23, %r28, 4;
	add.s64 	%rd24, %rd1, %rd23;
	ld.global.f32 	%f42, [%rd24];
	fma.rn.f32 	%f43, %f41, %f42, %f67;
	cvt.u64.u32 	%rd25, %r3;
	cvt.u64.u32 	%rd26, %r38;
	add.s64 	%rd27, %rd26, %rd25;
	shl.b64 	%rd28, %rd27, 2;
	add.s64 	%rd29, %rd2, %rd28;
	ld.global.f32 	%f44, [%rd29+4];
	mul.wide.s32 	%rd30, %r18, 4;
	add.s64 	%rd31, %rd24, %rd30;
	ld.global.f32 	%f45, [%rd31];
	fma.rn.f32 	%f46, %f44, %f45, %f43;
	ld.global.f32 	%f47, [%rd29+8];
	add.s64 	%rd32, %rd31, %rd30;
	ld.global.f32 	%f48, [%rd32];
	fma.rn.f32 	%f49, %f47, %f48, %f46;
	ld.global.f32 	%f50, [%rd29+12];
	add.s64 	%rd33, %rd32, %rd30;
	ld.global.f32 	%f51, [%rd33];
	fma.rn.f32 	%f67, %f50, %f51, %f49;
	add.s32 	%r38, %r38, 4;
$L__BB1_7:
	setp.eq.s32 	%p6, %r13, 0;
	@%p6 bra 	$L__BB1_12;
	setp.eq.s32 	%p7, %r13, 1;
	@%p7 bra 	$L__BB1_10;
	add.s32 	%r29, %r38, %r3;
	mul.wide.u32 	%rd34, %r29, 4;
	add.s64 	%rd35, %rd2, %rd34;
	ld.global.f32 	%f53, [%rd35];
	mad.lo.s32 	%r30, %r38, %r18, %r2;
	mul.wide.s32 	%rd36, %r30, 4;
	add.s64 	%rd37, %rd1, %rd36;
	ld.global.f32 	%f54, [%rd37];
	fma.rn.f32 	%f55, %f53, %f54, %f67;
	cvt.u64.u32 	%rd38, %r3;
	cvt.u64.u32 	%rd39, %r38;
	add.s64 	%rd40, %rd39, %rd38;
	shl.b64 	%rd41, %rd40, 2;
	add.s64 	%rd42, %rd2, %rd41;
	ld.global.f32 	%f56, [%rd42+4];
	mul.wide.s32 	%rd43, %r18, 4;
	add.s64 	%rd44, %rd37, %rd43;
	ld.global.f32 	%f57, [%rd44];
	fma.rn.f32 	%f67, %f56, %f57, %f55;
	add.s32 	%r38, %r38, 2;
$L__BB1_10:
	and.b32  	%r31, %r19, 1;
	setp.eq.b32 	%p8, %r31, 1;
	not.pred 	%p9, %p8;
	@%p9 bra 	$L__BB1_12;
	add.s32 	%r32, %r38, %r3;
	mul.wide.u32 	%rd45, %r32, 4;
	add.s64 	%rd46, %rd2, %rd45;
	ld.global.f32 	%f58, [%rd46];
	mad.lo.s32 	%r33, %r38, %r18, %r2;
	mul.wide.s32 	%rd47, %r33, 4;
	add.s64 	%rd48, %rd1, %rd47;
	ld.global.f32 	%f59, [%rd48];
	fma.rn.f32 	%f67, %f58, %f59, %f67;
$L__BB1_12:
	cvta.to.global.u64 	%rd49, %rd6;
	mad.lo.s32 	%r34, %r18, %r1, %r2;
	mul.wide.s32 	%rd50, %r34, 4;
	add.s64 	%rd51, %rd49, %rd50;
	st.global.f32 	[%rd51], %f67;
	ret;

}
	// .globl	_Z8KernelM1iPfS_S_S_S_
.visible .entry _Z8KernelM1iPfS_S_S_S_(
	.param .u32 _Z8KernelM1iPfS_S_S_S__param_0,
	.param .u64 .ptr .align 1 _Z8KernelM1iPfS_S_S_S__param_1,
	.param .u64 .ptr .align 1 _Z8KernelM1iPfS_S_S_S__param_2,
	.param .u64 .ptr .align 1 _Z8KernelM1iPfS_S_S_S__param_3,
	.param .u64 .ptr .align 1 _Z8KernelM1iPfS_S_S_S__param_4,
	.param .u64 .ptr .align 1 _Z8KernelM1iPfS_S_S_S__param_5
)
{
	.reg .pred 	%p<3>;
	.reg .b32 	%r<33>;
	.reg .b32 	%f<109>;
	.reg .b64 	%rd<19>;
	// demoted variable
	.shared .align 4 .b8 _ZZ8KernelM1iPfS_S_S_S_E2sA[4096];
	// demoted variable
	.shared .align 4 .b8 _ZZ8KernelM1iPfS_S_S_S_E2sB[4096];
	ld.param.u32 	%r18, [_Z8KernelM1iPfS_S_S_S__param_0];
	ld.param.u64 	%rd5, [_Z8KernelM1iPfS_S_S_S__param_1];
	ld.param.u64 	%rd6, [_Z8KernelM1iPfS_S_S_S__param_2];
	ld.param.u64 	%rd7, [_Z8KernelM1iPfS_S_S_S__param_3];
	ld.param.u64 	%rd8, [_Z8KernelM1iPfS_S_S_S__param_4];
	ld.param.u64 	%rd9, [_Z8KernelM1iPfS_S_S_S__param_5];
	mov.u32 	%r19, %ctaid.x;
	mov.u32 	%r20, %ctaid.y;
	mov.u32 	%r1, %tid.x;
	mov.u32 	%r2, %tid.y;
	shl.b32 	%r21, %r20, 5;
	add.s32 	%r3, %r21, %r2;
	shl.b32 	%r4, %r19, 5;
	setp.lt.s32 	%p1, %r18, 1;
	mov.f32 	%f108, 0f00000000;
	@%p1 bra 	$L__BB2_3;
	shl.b32 	%r23, %r2, 7;
	mov.u32 	%r24, _ZZ8KernelM1iPfS_S_S_S_E2sA;
	add.s32 	%r5, %r24, %r23;
	shl.b32 	%r25, %r1, 2;
	add.s32 	%r6, %r5, %r25;
	mov.u32 	%r26, _ZZ8KernelM1iPfS_S_S_S_E2sB;
	add.s32 	%r8, %r26, %r25;
	add.s32 	%r7, %r8, %r23;
	mad.lo.s32 	%r27, %r2, %r18, %r1;
	add.s32 	%r31, %r27, %r4;
	shl.b32 	%r10, %r18, 5;
	mad.lo.s32 	%r30, %r3, %r18, %r1;
	cvta.to.global.u64 	%rd1, %rd5;
	cvta.to.global.u64 	%rd2, %rd6;
	cvta.to.global.u64 	%rd3, %rd7;
	cvta.to.global.u64 	%rd4, %rd8;
	mov.f32 	%f108, 0f00000000;
	mov.b32 	%r32, 0;
$L__BB2_2:
	mul.wide.s32 	%rd10, %r30, 4;
	add.s64 	%rd11, %rd2, %rd10;
	add.s64 	%rd12, %rd1, %rd10;
	ld.global.f32 	%f6, [%rd12];
	ld.global.f32 	%f7, [%rd11];
	add.f32 	%f8, %f6, %f7;
	st.shared.f32 	[%r6], %f8;
	mul.wide.u32 	%rd13, %r31, 4;
	add.s64 	%rd14, %rd3, %rd13;
	ld.global.f32 	%f9, [%rd14];
	add.s64 	%rd15, %rd4, %rd13;
	ld.global.f32 	%f10, [%rd15];
	add.f32 	%f11, %f9, %f10;
	st.shared.f32 	[%r7], %f11;
	bar.sync 	0;
	ld.shared.f32 	%f12, [%r5];
	ld.shared.f32 	%f13, [%r8];
	fma.rn.f32 	%f14, %f12, %f13, %f108;
	ld.shared.f32 	%f15, [%r5+4];
	ld.shared.f32 	%f16, [%r8+128];
	fma.rn.f32 	%f17, %f15, %f16, %f14;
	ld.shared.f32 	%f18, [%r5+8];
	ld.shared.f32 	%f19, [%r8+256];
	fma.rn.f32 	%f20, %f18, %f19, %f17;
	ld.shared.f32 	%f21, [%r5+12];
	ld.shared.f32 	%f22, [%r8+384];
	fma.rn.f32 	%f23, %f21, %f22, %f20;
	ld.shared.f32 	%f24, [%r5+16];
	ld.shared.f32 	%f25, [%r8+512];
	fma.rn.f32 	%f26, %f24, %f25, %f23;
	ld.shared.f32 	%f27, [%r5+20];
	ld.shared.f32 	%f28, [%r8+640];
	fma.rn.f32 	%f29, %f27, %f28, %f26;
	ld.shared.f32 	%f30, [%r5+24];
	ld.shared.f32 	%f31, [%r8+768];
	fma.rn.f32 	%f32, %f30, %f31, %f29;
	ld.shared.f32 	%f33, [%r5+28];
	ld.shared.f32 	%f34, [%r8+896];
	fma.rn.f32 	%f35, %f33, %f34, %f32;
	ld.shared.f32 	%f36, [%r5+32];
	ld.shared.f32 	%f37, [%r8+1024];
	fma.rn.f32 	%f38, %f36, %f37, %f35;
	ld.shared.f32 	%f39, [%r5+36];
	ld.shared.f32 	%f40, [%r8+1152];
	fma.rn.f32 	%f41, %f39, %f40, %f38;
	ld.shared.f32 	%f42, [%r5+40];
	ld.shared.f32 	%f43, [%r8+1280];
	fma.rn.f32 	%f44, %f42, %f43, %f41;
	ld.shared.f32 	%f45, [%r5+44];
	ld.shared.f32 	%f46, [%r8+1408];
	fma.rn.f32 	%f47, %f45, %f46, %f44;
	ld.shared.f32 	%f48, [%r5+48];
	ld.shared.f32 	%f49, [%r8+1536];
	fma.rn.f32 	%f50, %f48, %f49, %f47;
	ld.shared.f32 	%f51, [%r5+52];
	ld.shared.f32 	%f52, [%r8+1664];
	fma.rn.f32 	%f53, %f51, %f52, %f50;
	ld.shared.f32 	%f54, [%r5+56];
	ld.shared.f32 	%f55, [%r8+1792];
	fma.rn.f32 	%f56, %f54, %f55, %f53;
	ld.shared.f32 	%f57, [%r5+60];
	ld.shared.f32 	%f58, [%r8+1920];
	fma.rn.f32 	%f59, %f57, %f58, %f56;
	ld.shared.f32 	%f60, [%r5+64];
	ld.shared.f32 	%f61, [%r8+2048];
	fma.rn.f32 	%f62, %f60, %f61, %f59;
	ld.shared.f32 	%f63, [%r5+68];
	ld.shared.f32 	%f64, [%r8+2176];
	fma.rn.f32 	%f65, %f63, %f64, %f62;
	ld.shared.f32 	%f66, [%r5+72];
	ld.shared.f32 	%f67, [%r8+2304];
	fma.rn.f32 	%f68, %f66, %f67, %f65;
	ld.shared.f32 	%f69, [%r5+76];
	ld.shared.f32 	%f70, [%r8+2432];
	fma.rn.f32 	%f71, %f69, %f70, %f68;
	ld.shared.f32 	%f72, [%r5+80];
	ld.shared.f32 	%f73, [%r8+2560];
	fma.rn.f32 	%f74, %f72, %f73, %f71;
	ld.shared.f32 	%f75, [%r5+84];
	ld.shared.f32 	%f76, [%r8+2688];
	fma.rn.f32 	%f77, %f75, %f76, %f74;
	ld.shared.f32 	%f78, [%r5+88];
	ld.shared.f32 	%f79, [%r8+2816];
	fma.rn.f32 	%f80, %f78, %f79, %f77;
	ld.shared.f32 	%f81, [%r5+92];
	ld.shared.f32 	%f82, [%r8+2944];
	fma.rn.f32 	%f83, %f81, %f82, %f80;
	ld.shared.f32 	%f84, [%r5+96];
	ld.shared.f32 	%f85, [%r8+3072];
	fma.rn.f32 	%f86, %f84, %f85, %f83;
	ld.shared.f32 	%f87, [%r5+100];
	ld.shared.f32 	%f88, [%r8+3200];
	fma.rn.f32 	%f89, %f87, %f88, %f86;
	ld.shared.f32 	%f90, [%r5+104];
	ld.shared.f32 	%f91, [%r8+3328];
	fma.rn.f32 	%f92, %f90, %f91, %f89;
	ld.shared.f32 	%f93, [%r5+108];
	ld.shared.f32 	%f94, [%r8+3456];
	fma.rn.f32 	%f95, %f93, %f94, %f92;
	ld.shared.f32 	%f96, [%r5+112];
	ld.shared.f32 	%f97, [%r8+3584];
	fma.rn.f32 	%f98, %f96, %f97, %f95;
	ld.shared.f32 	%f99, [%r5+116];
	ld.shared.f32 	%f100, [%r8+3712];
	fma.rn.f32 	%f101, %f99, %f100, %f98;
	ld.shared.f32 	%f102, [%r5+120];
	ld.shared.f32 	%f103, [%r8+3840];
	fma.rn.f32 	%f104, %f102, %f103, %f101;
	ld.shared.f32 	%f105, [%r5+124];
	ld.shared.f32 	%f106, [%r8+3968];
	fma.rn.f32 	%f108, %f105, %f106, %f104;
	bar.sync 	0;
	add.s32 	%r32, %r32, 32;
	add.s32 	%r31, %r31, %r10;
	add.s32 	%r30, %r30, 32;
	setp.lt.s32 	%p2, %r32, %r18;
	@%p2 bra 	$L__BB2_2;
$L__BB2_3:
	cvta.to.global.u64 	%rd16, %rd9;
	add.s32 	%r28, %r4, %r1;
	mad.lo.s32 	%r29, %r3, %r18, %r28;
	mul.wide.s32 	%rd17, %r29, 4;
	add.s64 	%rd18, %rd16, %rd17;
	st.global.f32 	[%rd18], %f108;
	ret;

}
	// .globl	_Z8KernelM2iPfS_S_S_
.visible .entry _Z8KernelM2iPfS_S_S_(
	.param .u32 _Z8KernelM2iPfS_S_S__param_0,
	.param .u64 .ptr .align 1 _Z8KernelM2iPfS_S_S__param_1,
	.param .u64 .ptr .align 1 _Z8KernelM2iPfS_S_S__param_2,
	.param .u64 .ptr .align 1 _Z8KernelM2iPfS_S_S__param_3,
	.param .u64 .ptr .align 1 _Z8KernelM2iPfS_S_S__param_4
)
{
	.reg .pred 	%p<3>;
	.reg .b32 	%r<33>;
	.reg .b32 	%f<107>;
	.reg .b64 	%rd<16>;
	// demoted variable
	.shared .align 4 .b8 _ZZ8KernelM2iPfS_S_S_E2sA[4096];
	// demoted variable
	.shared .align 4 .b8 _ZZ8KernelM2iPfS_S_S_E2sB[4096];
	ld.param.u32 	%r18, [_Z8KernelM2iPfS_S_S__param_0];
	ld.param.u64 	%rd4, [_Z8KernelM2iPfS_S_S__param_1];
	ld.param.u64 	%rd5, [_Z8KernelM2iPfS_S_S__param_2];
	ld.param.u64 	%rd6, [_Z8KernelM2iPfS_S_S__param_3];
	ld.param.u64 	%rd7, [_Z8KernelM2iPfS_S_S__param_4];
	mov.u32 	%r19, %ctaid.x;
	mov.u32 	%r20, %ctaid.y;
	mov.u32 	%r1, %tid.x;
	mov.u32 	%r2, %tid.y;
	shl.b32 	%r21, %r20, 5;
	add.s32 	%r3, %r21, %r2;
	shl.b32 	%r4, %r19, 5;
	setp.lt.s32 	%p1, %r18, 1;
	mov.f32 	%f106, 0f00000000;
	@%p1 bra 	$L__BB3_3;
	shl.b32 	%r23, %r2, 7;
	mov.u32 	%r24, _ZZ8KernelM2iPfS_S_S_E2sA;
	add.s32 	%r5, %r24, %r23;
	shl.b32 	%r25, %r1, 2;
	add.s32 	%r6, %r5, %r25;
	mov.u32 	%r26, _ZZ8KernelM2iPfS_S_S_E2sB;
	add.s32 	%r8, %r26, %r25;
	add.s32 	%r7, %r8, %r23;
	mad.lo.s32 	%r27, %r2, %r18, %r1;
	add.s32 	%r31, %r27, %r4;
	shl.b32 	%r10, %r18, 5;
	mad.lo.s32 	%r30, %r3, %r18, %r1;
	cvta.to.global.u64 	%rd1, %rd4;
	cvta.to.global.u64 	%rd2, %rd5;
	cvta.to.global.u64 	%rd3, %rd6;
	mov.f32 	%f106, 0f00000000;
	mov.b32 	%r32, 0;
$L__BB3_2:
	mul.wide.s32 	%rd8, %r30, 4;
	add.s64 	%rd9, %rd2, %rd8;
	add.s64 	%rd10, %rd1, %rd8;
	ld.global.f32 	%f6, [%rd10];
	ld.global.f32 	%f7, [%rd9];
	add.f32 	%f8, %f6, %f7;
	st.shared.f32 	[%r6], %f8;
	mul.wide.u32 	%rd11, %r31, 4;
	add.s64 	%rd12, %rd3, %rd11;
	ld.global.f32 	%f9, [%rd12];
	st.shared.f32 	[%r7], %f9;
	bar.sync 	0;
	ld.shared.f32 	%f10, [%r5];
	ld.shared.f32 	%f11, [%r8];
	fma.rn.f32 	%f12, %f10, %f11, %f106;
	ld.shared.f32 	%f13, [%r5+4];
	ld.shared.f32 	%f14, [%r8+128];
	fma.rn.f32 	%f15, %f13, %f14, %f12;
	ld.shared.f32 	%f16, [%r5+8];
	ld.shared.f32 	%f17, [%r8+256];
	fma.rn.f32 	%f18, %f16, %f17, %f15;
	ld.shared.f32 	%f19, [%r5+12];
	ld.shared.f32 	%f20, [%r8+384];
	fma.rn.f32 	%f21, %f19, %f20, %f18;
	ld.shared.f32 	%f22, [%r5+16];
	ld.shared.f32 	%f23, [%r8+512];
	fma.rn.f32 	%f24, %f22, %f23, %f21;
	ld.shared.f32 	%f25, [%r5+20];
	ld.shared.f32 	%f26, [%r8+640];
	fma.rn.f32 	%f27, %f25, %f26, %f24;
	ld.shared.f32 	%f28, [%r5+24];
	ld.shared.f32 	%f29, [%r8+768];
	fma.rn.f32 	%f30, %f28, %f29, %f27;
	ld.shared.f32 	%f31, [%r5+28];
	ld.shared.f32 	%f32, [%r8+896];
	fma.rn.f32 	%f33, %f31, %f32, %f30;
	ld.shared.f32 	%f34, [%r5+32];
	ld.shared.f32 	%f35, [%r8+1024];
	fma.rn.f32 	%f36, %f34, %f35, %f33;
	ld.shared.f32 	%f37, [%r5+36];
	ld.shared.f32 	%f38, [%r8+1152];
	fma.rn.f32 	%f39, %f37, %f38, %f36;
	ld.shared.f32 	%f40, [%r5+40];
	ld.shared.f32 	%f41, [%r8+1280];
	fma.rn.f32 	%f42, %f40, %f41, %f39;
	ld.shared.f32 	%f43, [%r5+44];
	ld.shared.f32 	%f44, [%r8+1408];
	fma.rn.f32 	%f45, %f43, %f44, %f42;
	ld.shared.f32 	%f46, [%r5+48];
	ld.shared.f32 	%f47, [%r8+1536];
	fma.rn.f32 	%f48, %f46, %f47, %f45;
	ld.shared.f32 	%f49, [%r5+52];
	ld.shared.f32 	%f50, [%r8+1664];
	fma.rn.f32 	%f51, %f49, %f50, %f48;
	ld.shared.f32 	%f52, [%r5+56];
	ld.shared.f32 	%f53, [%r8+1792];
	fma.rn.f32 	%f54, %f52, %f53, %f51;
	ld.shared.f32 	%f55, [%r5+60];
	ld.shared.f32 	%f56, [%r8+1920];
	fma.rn.f32 	%f57, %f55, %f56, %f54;
	ld.shared.f32 	%f58, [%r5+64];
	ld.shared.f32 	%f59, [%r8+2048];
	fma.rn.f32 	%f60, %f58, %f59, %f57;
	ld.shared.f32 	%f61, [%r5+68];
	ld.shared.f32 	%f62, [%r8+2176];
	fma.rn.f32 	%f63, %f61, %f62, %f60;
	ld.shared.f32 	%f64, [%r5+72];
	ld.shared.f32 	%f65, [%r8+2304];
	fma.rn.f32 	%f66, %f64, %f65, %f63;
	ld.shared.f32 	%f67, [%r5+76];
	ld.shared.f32 	%f68, [%r8+2432];
	fma.rn.f32 	%f69, %f67, %f68, %f66;
	ld.shared.f32 	%f70, [%r5+80];
	ld.shared.f32 	%f71, [%r8+2560];
	fma.rn.f32 	%f72, %f70, %f71, %f69;
	ld.shared.f32 	%f73, [%r5+84];
	ld.shared.f32 	%f74, [%r8+2688];
	fma.rn.f32 	%f75, %f73, %f74, %f72;
	ld.shared.f32 	%f76, [%r5+88];
	ld.shared.f32 	%f77, [%r8+2816];
	fma.rn.f32 	%f78, %f76, %f77, %f75;
	ld.shared.f32 	%f79, [%r5+92];
	ld.shared.f32 	%f80, [%r8+2944];
	fma.rn.f32 	%f81, %f79, %f80, %f78;
	ld.shared.f32 	%f82, [%r5+96];
	ld.shared.f32 	%f83, [%r8+3072];
	fma.rn.f32 	%f84, %f82, %f83, %f81;
	ld.shared.f32 	%f85, [%r5+100];
	ld.shared.f32 	%f86, [%r8+3200];
	fma.rn.f32 	%f87, %f85, %f86, %f84;
	ld.shared.f32 	%f88, [%r5+104];
	ld.shared.f32 	%f89, [%r8+3328];
	fma.rn.f32 	%f90, %f88, %f89, %f87;
	ld.shared.f32 	%f91, [%r5+108];
	ld.shared.f32 	%f92, [%r8+3456];
	fma.rn.f32 	%f93, %f91, %f92, %f90;
	ld.shared.f32 	%f94, [%r5+112];
	ld.shared.f32 	%f95, [%r8+3584];
	fma.rn.f32 	%f96, %f94, %f95, %f93;
	ld.shared.f32 	%f97, [%r5+116];
	ld.shared.f32 	%f98, [%r8+3712];
	fma.rn.f32 	%f99, %f97, %f98, %f96;
	ld.shared.f32 	%f100, [%r5+120];
	ld.shared.f32 	%f101, [%r8+3840];
	fma.rn.f32 	%f102, %f100, %f101, %f99;
	ld.shared.f32 	%f103, [%r5+124];
	ld.shared.f32 	%f104, [%r8+3968];
	fma.rn.f32 	%f106, %f103, %f104, %f102;
	bar.sync 	0;
	add.s32 	%r32, %r32, 32;
	add.s32 	%r31, %r31, %r10;
	add.s32 	%r30, %r30, 32;
	setp.lt.s32 	%p2, %r32, %r18;
	@%p2 bra 	$L__BB3_2;
$L__BB3_3:
	cvta.to.global.u64 	%rd13, %rd7;
	add.s32 	%r28, %r4, %r1;
	mad.lo.s32 	%r29, %r3, %r18, %r28;
	mul.wide.s32 	%rd14, %r29, 4;
	add.s64 	%rd15, %rd13, %rd14;
	st.global.f32 	[%rd15], %f106;
	ret;

}
	// .globl	_Z8KernelM3iPfS_S_S_
.visible .entry _Z8KernelM3iPfS_S_S_(
	.param .u32 _Z8KernelM3iPfS_S_S__param_0,
	.param .u64 .ptr .align 1 _Z8KernelM3iPfS_S_S__param_1,
	.param .u64 .ptr .align 1 _Z8KernelM3iPfS_S_S__param_2,
	.param .u64 .ptr .align 1 _Z8KernelM3iPfS_S_S__param_3,
	.param .u64 .ptr .align 1 _Z8KernelM3iPfS_S_S__param_4
)
{
	.reg .pred 	%p<3>;
	.reg .b32 	%r<33>;
	.reg .b32 	%f<107>;
	.reg .b64 	%rd<16>;
	// demoted variable
	.shared .align 4 .b8 _ZZ8KernelM3iPfS_S_S_E2sA[4096];
	// demoted variable
	.shared .align 4 .b8 _ZZ8KernelM3iPfS_S_S_E2sB[4096];
	ld.param.u32 	%r18, [_Z8KernelM3iPfS_S_S__param_0];
	ld.param.u64 	%rd4, [_Z8KernelM3iPfS_S_S__param_1];
	ld.param.u64 	%rd5, [_Z8KernelM3iPfS_S_S__param_2];
	ld.param.u64 	%rd6, [_Z8KernelM3iPfS_S_S__param_3];
	ld.param.u64 	%rd7, [_Z8KernelM3iPfS_S_S__param_4];
	mov.u32 	%r19, %ctaid.x;
	mov.u32 	%r20, %ctaid.y;
	mov.u32 	%r1, %tid.x;
	mov.u32 	%r2, %tid.y;
	shl.b32 	%r21, %r20, 5;
	add.s32 	%r3, %r21, %r2;
	shl.b32 	%r4, %r19, 5;
	setp.lt.s32 	%p1, %r18, 1;
	mov.f32 	%f106, 0f00000000;
	@%p1 bra 	$L__BB4_3;
	shl.b32 	%r23, %r2, 7;
	mov.u32 	%r24, _ZZ8KernelM3iPfS_S_S_E2sA;
	add.s32 	%r5, %r24, %r23;
	shl.b32 	%r25, %r1, 2;
	add.s32 	%r6, %r5, %r25;
	mov.u32 	%r26, _ZZ8KernelM3iPfS_S_S_E2sB;
	add.s32 	%r8, %r26, %r25;
	add.s32 	%r7, %r8, %r23;
	mad.lo.s32 	%r27, %r2, %r18, %r1;
	add.s32 	%r31, %r27, %r4;
	shl.b32 	%r10, %r18, 5;
	mad.lo.s32 	%r30, %r3, %r18, %r1;
	cvta.to.global.u64 	%rd1, %rd4;
	cvta.to.global.u64 	%rd2, %rd5;
	cvta.to.global.u64 	%rd3, %rd6;
	mov.f32 	%f106, 0f00000000;
	mov.b32 	%r32, 0;
$L__BB4_2:
	mul.wide.s32 	%rd8, %r30, 4;
	add.s64 	%rd9, %rd1, %rd8;
	ld.global.f32 	%f6, [%rd9];
	st.shared.f32 	[%r6], %f6;
	mul.wide.u32 	%rd10, %r31, 4;
	add.s64 	%rd11, %rd2, %rd10;
	ld.global.f32 	%f7, [%rd11];
	add.s64 	%rd12, %rd3, %rd10;
	ld.global.f32 	%f8, [%rd12];
	sub.f32 	%f9, %f7, %f8;
	st.shared.f32 	[%r7], %f9;
	bar.sync 	0;
	ld.shared.f32 	%f10, [%r5];
	ld.shared.f32 	%f11, [%r8];
	fma.rn.f32 	%f12, %f10, %f11, %f106;
	ld.shared.f32 	%f13, [%r5+4];
	ld.shared.f32 	%f14, [%r8+128];
	fma.rn.f32 	%f15, %f13, %f14, %f12;
	ld.shared.f32 	%f16, [%r5+8];
	ld.shared.f32 	%f17, [%r8+256];
	fma.rn.f32 	%f18, %f16, %f17, %f15;
	ld.shared.f32 	%f19, [%r5+12];
	ld.shared.f32 	%f20, [%r8+384];
	fma.rn.f32 	%f21, %f19, %f20, %f18;
	ld.shared.f32 	%f22, [%r5+16];
	ld.shared.f32 	%f23, [%r8+512];
	fma.rn.f32 	%f24, %f22, %f23, %f21;
	ld.shared.f32 	%f25, [%r5+20];
	ld.shared.f32 	%f26, [%r8+640];
	fma.rn.f32 	%f27, %f25, %f26, %f24;
	ld.shared.f32 	%f28, [%r5+24];
	ld.shared.f32 	%f29, [%r8+768];
	fma.rn.f32 	%f30, %f28, %f29, %f27;
	ld.shared.f32 	%f31, [%r5+28];
	ld.shared.f32 	%f32, [%r8+896];
	fma.rn.f32 	%f33, %f31, %f32, %f30;
	ld.shared.f32 	%f34, [%r5+32];
	ld.shared.f32 	%f35, [%r8+1024];
	fma.rn.f32 	%f36, %f34, %f35, %f33;
	ld.shared.f32 	%f37, [%r5+36];
	ld.shared.f32 	%f38, [%r8+1152];
	fma.rn.f32 	%f39, %f37, %f38, %f36;
	ld.shared.f32 	%f40, [%r5+40];
	ld.shared.f32 	%f41, [%r8+1280];
	fma.rn.f32 	%f42, %f40, %f41, %f39;
	ld.shared.f32 	%f43, [%r5+44];
	ld.shared.f32 	%f44, [%r8+1408];
	fma.rn.f32 	%f45, %f43, %f44, %f42;
	ld.shared.f32 	%f46, [%r5+48];
	ld.shared.f32 	%f47, [%r8+1536];
	fma.rn.f32 	%f48, %f46, %f47, %f45;
	ld.shared.f32 	%f49, [%r5+52];
	ld.shared.f32 	%f50, [%r8+1664];
	fma.rn.f32 	%f51, %f49, %f50, %f48;
	ld.shared.f32 	%f52, [%r5+56];
	ld.shared.f32 	%f53, [%r8+1792];
	fma.rn.f32 	%f54, %f52, %f53, %f51;
	ld.shared.f32 	%f55, [%r5+60];
	ld.shared.f32 	%f56, [%r8+1920];
	fma.rn.f32 	%f57, %f55, %f56, %f54;
	ld.shared.f32 	%f58, [%r5+64];
	ld.shared.f32 	%f59, [%r8+2048];
	fma.rn.f32 	%f60, %f58, %f59, %f57;
	ld.shared.f32 	%f61, [%r5+68];
	ld.shared.f32 	%f62, [%r8+2176];
	fma.rn.f32 	%f63, %f61, %f62, %f60;
	ld.shared.f32 	%f64, [%r5+72];
	ld.shared.f32 	%f65, [%r8+2304];
	fma.rn.f32 	%f66, %f64, %f65, %f63;
	ld.shared.f32 	%f67, [%r5+76];
	ld.shared.f32 	%f68, [%r8+2432];
	fma.rn.f32 	%f69, %f67, %f68, %f66;
	ld.shared.f32 	%f70, [%r5+80];
	ld.shared.f32 	%f71, [%r8+2560];
	fma.rn.f32 	%f72, %f70, %f71, %f69;
	ld.shared.f32 	%f73, [%r5+84];
	ld.shared.f32 	%f74, [%r8+2688];
	fma.rn.f32 	%f75, %f73, %f74, %f72;
	ld.shared.f32 	%f76, [%r5+88];
	ld.shared.f32 	%f77, [%r8+2816];
	fma.rn.f32 	%f78, %f76, %f77, %f75;
	ld.shared.f32 	%f79, [%r5+92];
	ld.shared.f32 	%f80, [%r8+2944];
	fma.rn.f32 	%f81, %f79, %f80, %f78;
	ld.shared.f32 	%f82, [%r5+96];
	ld.shared.f32 	%f83, [%r8+3072];
	fma.rn.f32 	%f84, %f82, %f83, %f81;
	ld.shared.f32 	%f85, [%r5+100];
	ld.shared.f32 	%f86, [%r8+3200];
	fma.rn.f32 	%f87, %f85, %f86, %f84;
	ld.shared.f32 	%f88, [%r5+104];
	ld.shared.f32 	%f89, [%r8+3328];
	fma.rn.f32 	%f90, %f88, %f89, %f87;
	ld.shared.f32 	%f91, [%r5+108];
	ld.shared.f32 	%f92, [%r8+3456];
	fma.rn.f32 	%f93, %f91, %f92, %f90;
	ld.shared.f32 	%f94, [%r5+112];
	ld.shared.f32 	%f95, [%r8+3584];
	fma.rn.f32 	%f96, %f94, %f95, %f93;
	ld.shared.f32 	%f97, [%r5+116];
	ld.shared.f32 	%f98, [%r8+3712];
	fma.rn.f32 	%f99, %f97, %f98, %f96;
	ld.shared.f32 	%f100, [%r5+120];
	ld.shared.f32 	%f101, [%r8+3840];
	fma.rn.f32 	%f102, %f100, %f101, %f99;
	ld.shared.f32 	%f103, [%r5+124];
	ld.shared.f32 	%f104, [%r8+3968];
	fma.rn.f32 	%f106, %f103, %f104, %f102;
	bar.sync 	0;
	add.s32 	%r32, %r32, 32;
	add.s32 	%r31, %r31, %r10;
	add.s32 	%r30, %r30, 32;
	setp.lt.s32 	%p2, %r32, %r18;
	@%p2 bra 	$L__BB4_2;
$L__BB4_3:
	cvta.to.global.u64 	%rd13, %rd7;
	add.s32 	%r28, %r4, %r1;
	mad.lo.s32 	%r29, %r3, %r18, %r28;
	mul.wide.s32 	%rd14, %r29, 4;
	add.s64 	%rd15, %rd13, %rd14;
	st.global.f32 	[%rd15], %f106;
	ret;

}
	// .globl	_Z8KernelM4iPfS_S_S_
.visible .entry _Z8KernelM4iPfS_S_S_(
	.param .u32 _Z8KernelM4iPfS_S_S__param_0,
	.param .u64 .ptr .align 1 _Z8KernelM4iPfS_S_S__param_1,
	.param .u64 .ptr .align 1 _Z8KernelM4iPfS_S_S__param_2,
	.param .u64 .ptr .align 1 _Z8KernelM4iPfS_S_S__param_3,
	.param .u64 .ptr .align 1 _Z8KernelM4iPfS_S_S__param_4
)
{
	.reg .pred 	%p<3>;
	.reg .b32 	%r<33>;
	.reg .b32 	%f<107>;
	.reg .b64 	%rd<16>;
	// demoted variable
	.shared .align 4 .b8 _ZZ8KernelM4iPfS_S_S_E2sA[4096];
	// demoted variable
	.shared .align 4 .b8 _ZZ8KernelM4iPfS_S_S_E2sB[4096];
	ld.param.u32 	%r18, [_Z8KernelM4iPfS_S_S__param_0];
	ld.param.u64 	%rd4, [_Z8KernelM4iPfS_S_S__param_1];
	ld.param.u64 	%rd5, [_Z8KernelM4iPfS_S_S__param_2];
	ld.param.u64 	%rd6, [_Z8KernelM4iPfS_S_S__param_3];
	ld.param.u64 	%rd7, [_Z8KernelM4iPfS_S_S__param_4];
	mov.u32 	%r19, %ctaid.x;
	mov.u32 	%r20, %ctaid.y;
	mov.u32 	%r1, %tid.x;
	mov.u32 	%r2, %tid.y;
	shl.b32 	%r21, %r20, 5;
	add.s32 	%r3, %r21, %r2;
	shl.b32 	%r4, %r19, 5;
	setp.lt.s32 	%p1, %r18, 1;
	mov.f32 	%f106, 0f00000000;
	@%p1 bra 	$L__BB5_3;
	shl.b32 	%r23, %r2, 7;
	mov.u32 	%r24, _ZZ8KernelM4iPfS_S_S_E2sA;
	add.s32 	%r5, %r24, %r23;
	shl.b32 	%r25, %r1, 2;
	add.s32 	%r6, %r5, %r25;
	mov.u32 	%r26, _ZZ8KernelM4iPfS_S_S_E2sB;
	add.s32 	%r8, %r26, %r25;
	add.s32 	%r7, %r8, %r23;
	mad.lo.s32 	%r27, %r2, %r18, %r1;
	add.s32 	%r31, %r27, %r4;
	shl.b32 	%r10, %r18, 5;
	mad.lo.s32 	%r30, %r3, %r18, %r1;
	cvta.to.global.u64 	%rd1, %rd4;
	cvta.to.global.u64 	%rd2, %rd5;
	cvta.to.global.u64 	%rd3, %rd6;
	mov.f32 	%f106, 0f00000000;
	mov.b32 	%r32, 0;
$L__BB5_2:
	mul.wide.s32 	%rd8, %r30, 4;
	add.s64 	%rd9, %rd1, %rd8;
	ld.global.f32 	%f6, [%rd9];
	st.shared.f32 	[%r6], %f6;
	mul.wide.u32 	%rd10, %r31, 4;
	add.s64 	%rd11, %rd2, %rd10;
	ld.global.f32 	%f7, [%rd11];
	add.s64 	%rd12, %rd3, %rd10;
	ld.global.f32 	%f8, [%rd12];
	sub.f32 	%f9, %f7, %f8;
	st.shared.f32 	[%r7], %f9;
	bar.sync 	0;
	ld.shared.f32 	%f10, [%r5];
	ld.shared.f32 	%f11, [%r8];
	fma.rn.f32 	%f12, %f10, %f11, %f106;
	ld.shared.f32 	%f13, [%r5+4];
	ld.shared.f32 	%f14, [%r8+128];
	fma.rn.f32 	%f15, %f13, %f14, %f12;
	ld.shared.f32 	%f16, [%r5+8];
	ld.shared.f32 	%f17, [%r8+256];
	fma.rn.f32 	%f18, %f16, %f17, %f15;
	ld.shared.f32 	%f19, [%r5+12];
	ld.shared.f32 	%f20, [%r8+384];
	fma.rn.f32 	%f21, %f19, %f20, %f18;
	ld.shared.f32 	%f22, [%r5+16];
	ld.shared.f32 	%f23, [%r8+512];
	fma.rn.f32 	%f24, %f22, %f23, %f21;
	ld.shared.f32 	%f25, [%r5+20];
	ld.shared.f32 	%f26, [%r8+640];
	fma.rn.f32 	%f27, %f25, %f26, %f24;
	ld.shared.f32 	%f28, [%r5+24];
	ld.shared.f32 	%f29, [%r8+768];
	fma.rn.f32 	%f30, %f28, %f29, %f27;
	ld.shared.f32 	%f31, [%r5+28];
	ld.shared.f32 	%f32, [%r8+896];
	fma.rn.f32 	%f33, %f31, %f32, %f30;
	ld.shared.f32 	%f34, [%r5+32];
	ld.shared.f32 	%f35, [%r8+1024];
	fma.rn.f32 	%f36, %f34, %f35, %f33;
	ld.shared.f32 	%f37, [%r5+36];
	ld.shared.f32 	%f38, [%r8+1152];
	fma.rn.f32 	%f39, %f37, %f38, %f36;
	ld.shared.f32 	%f40, [%r5+40];
	ld.shared.f32 	%f41, [%r8+1280];
	fma.rn.f32 	%f42, %f40, %f41, %f39;
	ld.shared.f32 	%f43, [%r5+44];
	ld.shared.f32 	%f44, [%r8+1408];
	fma.rn.f32 	%f45, %f43, %f44, %f42;
	ld.shared.f32 	%f46, [%r5+48];
	ld.shared.f32 	%f47, [%r8+1536];
	fma.rn.f32 	%f48, %f46, %f47, %f45;
	ld.shared.f32 	%f49, [%r5+52];
	ld.shared.f32 	%f50, [%r8+1664];
	fma.rn.f32 	%f51, %f49, %f50, %f48;
	ld.shared.f32 	%f52, [%r5+56];
	ld.shared.f32 	%f53, [%r8+1792];
	fma.rn.f32 	%f54, %f52, %f53, %f51;
	ld.shared.f32 	%f55, [%r5+60];
	ld.shared.f32 	%f56, [%r8+1920];
	fma.rn.f32 	%f57, %f55, %f56, %f54;
	ld.shared.f32 	%f58, [%r5+64];
	ld.shared.f32 	%f59, [%r8+2048];
	fma.rn.f32 	%f60, %f58, %f59, %f57;
	ld.shared.f32 	%f61, [%r5+68];
	ld.shared.f32 	%f62, [%r8+2176];
	fma.rn.f32 	%f63, %f61, %f62, %f60;
	ld.shared.f32 	%f64, [%r5+72];
	ld.shared.f32 	%f65, [%r8+2304];
	fma.rn.f32 	%f66, %f64, %f65, %f63;
	ld.shared.f32 	%f67, [%r5+76];
	ld.shared.f32 	%f68, [%r8+2432];
	fma.rn.f32 	%f69, %f67, %f68, %f66;
	ld.shared.f32 	%f70, [%r5+80];
	ld.shared.f32 	%f71, [%r8+2560];
	fma.rn.f32 	%f72, %f70, %f71, %f69;
	ld.shared.f32 	%f73, [%r5+84];
	ld.shared.f32 	%f74, [%r8+2688];
	fma.rn.f32 	%f75, %f73, %f74, %f72;
	ld.shared.f32 	%f76, [%r5+88];
	ld.shared.f32 	%f77, [%r8+2816];
	fma.rn.f32 	%f78, %f76, %f77, %f75;
	ld.shared.f32 	%f79, [%r5+92];
	ld.shared.f32 	%f80, [%r8+2944];
	fma.rn.f32 	%f81, %f79, %f80, %f78;
	ld.shared.f32 	%f82, [%r5+96];
	ld.shared.f32 	%f83, [%r8+3072];
	fma.rn.f32 	%f84, %f82, %f83, %f81;
	ld.shared.f32 	%f85, [%r5+100];
	ld.shared.f32 	%f86, [%r8+3200];
	fma.rn.f32 	%f87, %f85, %f86, %f84;
	ld.shared.f32 	%f88, [%r5+104];
	ld.shared.f32 	%f89, [%r8+3328];
	fma.rn.f32 	%f90, %f88, %f89, %f87;
	ld.shared.f32 	%f91, [%r5+108];
	ld.shared.f32 	%f92, [%r8+3456];
	fma.rn.f32 	%f93, %f91, %f92, %f90;
	ld.shared.f32 	%f94, [%r5+112];
	ld.shared.f32 	%f95, [%r8+3584];
	fma.rn.f32 	%f96, %f94, %f95, %f93;
	ld.shared.f32 	%f97, [%r5+116];
	ld.shared.f32 	%f98, [%r8+3712];
	fma.rn.f32 	%f99, %f97, %f98, %f96;
	ld.shared.f32 	%f100, [%r5+120];
	ld.shared.f32 	%f101, [%r8+3840];
	fma.rn.f32 	%f102, %f100, %f101, %f99;
	ld.shared.f32 	%f103, [%r5+124];
	ld.shared.f32 	%f104, [%r8+3968];
	fma.rn.f32 	%f106, %f103, %f104, %f102;
	bar.sync 	0;
	add.s32 	%r32, %r32, 32;
	add.s32 	%r31, %r31, %r10;
	add.s32 	%r30, %r30, 32;
	setp.lt.s32 	%p2, %r32, %r18;
	@%p2 bra 	$L__BB5_2;
$L__BB5_3:
	cvta.to.global.u64 	%rd13, %rd7;
	add.s32 	%r28, %r4, %r1;
	mad.lo.s32 	%r29, %r3, %r18, %r28;
	mul.wide.s32 	%rd14, %r29, 4;
	add.s64 	%rd15, %rd13, %rd14;
	st.global.f32 	[%rd15], %f106;
	ret;

}
	// .globl	_Z8KernelM5iPfS_S_S_
.visible .entry _Z8KernelM5iPfS_S_S_(
	.param .u32 _Z8KernelM5iPfS_S_S__param_0,
	.param .u64 .ptr .align 1 _Z8KernelM5iPfS_S_S__param_1,
	.param .u64 .ptr .align 1 _Z8KernelM5iPfS_S_S__param_2,
	.param .u64 .ptr .align 1 _Z8KernelM5iPfS_S_S__param_3,
	.param .u64 .ptr .align 1 _Z8KernelM5iPfS_S_S__param_4
)
{
	.reg .pred 	%p<3>;
	.reg .b32 	%r<33>;
	.reg .b32 	%f<107>;
	.reg .b64 	%rd<16>;
	// demoted variable
	.shared .align 4 .b8 _ZZ8KernelM5iPfS_S_S_E2sA[4096];
	// demoted variable
	.shared .align 4 .b8 _ZZ8KernelM5iPfS_S_S_E2sB[4096];
	ld.param.u32 	%r18, [_Z8KernelM5iPfS_S_S__param_0];
	ld.param.u64 	%rd4, [_Z8KernelM5iPfS_S_S__param_1];
	ld.param.u64 	%rd5, [_Z8KernelM5iPfS_S_S__param_2];
	ld.param.u64 	%rd6, [_Z8KernelM5iPfS_S_S__param_3];
	ld.param.u64 	%rd7, [_Z8KernelM5iPfS_S_S__param_4];
	mov.u32 	%r19, %ctaid.x;
	mov.u32 	%r20, %ctaid.y;
	mov.u32 	%r1, %tid.x;
	mov.u32 	%r2, %tid.y;
	shl.b32 	%r21, %r20, 5;
	add.s32 	%r3, %r21, %r2;
	shl.b32 	%r4, %r19, 5;
	setp.lt.s32 	%p1, %r18, 1;
	mov.f32 	%f106, 0f00000000;
	@%p1 bra 	$L__BB6_3;
	shl.b32 	%r23, %r2, 7;
	mov.u32 	%r24, _ZZ8KernelM5iPfS_S_S_E2sA;
	add.s32 	%r5, %r24, %r23;
	shl.b32 	%r25, %r1, 2;
	add.s32 	%r6, %r5, %r25;
	mov.u32 	%r26, _ZZ8KernelM5iPfS_S_S_E2sB;
	add.s32 	%r8, %r26, %r25;
	add.s32 	%r7, %r8, %r23;
	mad.lo.s32 	%r27, %r2, %r18, %r1;
	add.s32 	%r31, %r27, %r4;
	shl.b32 	%r10, %r18, 5;
	mad.lo.s32 	%r30, %r3, %r18, %r1;
	cvta.to.global.u64 	%rd1, %rd4;
	cvta.to.global.u64 	%rd2, %rd5;
	cvta.to.global.u64 	%rd3, %rd6;
	mov.f32 	%f106, 0f00000000;
	mov.b32 	%r32, 0;
$L__BB6_2:
	mul.wide.s32 	%rd8, %r30, 4;
	add.s64 	%rd9, %rd2, %rd8;
	add.s64 	%rd10, %rd1, %rd8;
	ld.global.f32 	%f6, [%rd10];
	ld.global.f32 	%f7, [%rd9];
	add.f32 	%f8, %f6, %f7;
	st.shared.f32 	[%r6], %f8;
	mul.wide.u32 	%rd11, %r31, 4;
	add.s64 	%rd12, %rd3, %rd11;
	ld.global.f32 	%f9, [%rd12];
	st.shared.f32 	[%r7], %f9;
	bar.sync 	0;
	ld.shared.f32 	%f10, [%r5];
	ld.shared.f32 	%f11, [%r8];
	fma.rn.f32 	%f12, %f10, %f11, %f106;
	ld.shared.f32 	%f13, [%r5+4];
	ld.shared.f32 	%f14, [%r8+128];
	fma.rn.f32 	%f15, %f13, %f14, %f12;
	ld.shared.f32 	%f16, [%r5+8];
	ld.shared.f32 	%f17, [%r8+256];
	fma.rn.f32 	%f18, %f16, %f17, %f15;
	ld.shared.f32 	%f19, [%r5+12];
	ld.shared.f32 	%f20, [%r8+384];
	fma.rn.f32 	%f21, %f19, %f20, %f18;
	ld.shared.f32 	%f22, [%r5+16];
	ld.shared.f32 	%f23, [%r8+512];
	fma.rn.f32 	%f24, %f22, %f23, %f21;
	ld.shared.f32 	%f25, [%r5+20];
	ld.shared.f32 	%f26, [%r8+640];
	fma.rn.f32 	%f27, %f25, %f26, %f24;
	ld.shared.f32 	%f28, [%r5+24];
	ld.shared.f32 	%f29, [%r8+768];
	fma.rn.f32 	%f30, %f28, %f29, %f27;
	ld.shared.f32 	%f31, [%r5+28];
	ld.shared.f32 	%f32, [%r8+896];
	fma.rn.f32 	%f33, %f31, %f32, %f30;
	ld.shared.f32 	%f34, [%r5+32];
	ld.shared.f32 	%f35, [%r8+1024];
	fma.rn.f32 	%f36, %f34, %f35, %f33;
	ld.shared.f32 	%f37, [%r5+36];
	ld.shared.f32 	%f38, [%r8+1152];
	fma.rn.f32 	%f39, %f37, %f38, %f36;
	ld.shared.f32 	%f40, [%r5+40];
	ld.shared.f32 	%f41, [%r8+1280];
	fma.rn.f32 	%f42, %f40, %f41, %f39;
	ld.shared.f32 	%f43, [%r5+44];
	ld.shared.f32 	%f44, [%r8+1408];
	fma.rn.f32 	%f45, %f43, %f44, %f42;
	ld.shared.f32 	%f46, [%r5+48];
	ld.shared.f32 	%f47, [%r8+1536];
	fma.rn.f32 	%f48, %f46, %f47, %f45;
	ld.shared.f32 	%f49, [%r5+52];
	ld.shared.f32 	%f50, [%r8+1664];
	fma.rn.f32 	%f51, %f49, %f50, %f48;
	ld.shared.f32 	%f52, [%r5+56];
	ld.shared.f32 	%f53, [%r8+1792];
	fma.rn.f32 	%f54, %f52, %f53, %f51;
	ld.shared.f32 	%f55, [%r5+60];
	ld.shared.f32 	%f56, [%r8+1920];
	fma.rn.f32 	%f57, %f55, %f56, %f54;
	ld.shared.f32 	%f58, [%r5+64];
	ld.shared.f32 	%f59, [%r8+2048];
	fma.rn.f32 	%f60, %f58, %f59, %f57;
	ld.shared.f32 	%f61, [%r5+68];
	ld.shared.f32 	%f62, [%r8+2176];
	fma.rn.f32 	%f63, %f61, %f62, %f60;
	ld.shared.f32 	%f64, [%r5+72];
	ld.shared.f32 	%f65, [%r8+2304];
	fma.rn.f32 	%f66, %f64, %f65, %f63;
	ld.shared.f32 	%f67, [%r5+76];
	ld.shared.f32 	%f68, [%r8+2432];
	fma.rn.f32 	%f69, %f67, %f68, %f66;
	ld.shared.f32 	%f70, [%r5+80];
	ld.shared.f32 	%f71, [%r8+2560];
	fma.rn.f32 	%f72, %f70, %f71, %f69;
	ld.shared.f32 	%f73, [%r5+84];
	ld.shared.f32 	%f74, [%r8+2688];
	fma.rn.f32 	%f75, %f73, %f74, %f72;
	ld.shared.f32 	%f76, [%r5+88];
	ld.shared.f32 	%f77, [%r8+2816];
	fma.rn.f32 	%f78, %f76, %f77, %f75;
	ld.shared.f32 	%f79, [%r5+92];
	ld.shared.f32 	%f80, [%r8+2944];
	fma.rn.f32 	%f81, %f79, %f80, %f78;
	ld.shared.f32 	%f82, [%r5+96];
	ld.shared.f32 	%f83, [%r8+3072];
	fma.rn.f32 	%f84, %f82, %f83, %f81;
	ld.shared.f32 	%f85, [%r5+100];
	ld.shared.f32 	%f86, [%r8+3200];
	fma.rn.f32 	%f87, %f85, %f86, %f84;
	ld.shared.f32 	%f88, [%r5+104];
	ld.shared.f32 	%f89, [%r8+3328];
	fma.rn.f32 	%f90, %f88, %f89, %f87;
	ld.shared.f32 	%f91, [%r5+108];
	ld.shared.f32 	%f92, [%r8+3456];
	fma.rn.f32 	%f93, %f91, %f92, %f90;
	ld.shared.f32 	%f94, [%r5+112];
	ld.shared.f32 	%f95, [%r8+3584];
	fma.rn.f32 	%f96, %f94, %f95, %f93;
	ld.shared.f32 	%f97, [%r5+116];
	ld.shared.f32 	%f98, [%r8+3712];
	fma.rn.f32 	%f99, %f97, %f98, %f96;
	ld.shared.f32 	%f100, [%r5+120];
	ld.shared.f32 	%f101, [%r8+3840];
	fma.rn.f32 	%f102, %f100, %f101, %f99;
	ld.shared.f32 	%f103, [%r5+124];
	ld.shared.f32 	%f104, [%r8+3968];
	fma.rn.f32 	%f106, %f103, %f104, %f102;
	bar.sync 	0;
	add.s32 	%r32, %r32, 32;
	add.s32 	%r31, %r31, %r10;
	add.s32 	%r30, %r30, 32;
	setp.lt.s32 	%p2, %r32, %r18;
	@%p2 bra 	$L__BB6_2;
$L__BB6_3:
	cvta.to.global.u64 	%rd13, %rd7;
	add.s32 	%r28, %r4, %r1;
	mad.lo.s32 	%r29, %r3, %r18, %r28;
	mul.wide.s32 	%rd14, %r29, 4;
	add.s64 	%rd15, %rd13, %rd14;
	st.global.f32 	[%rd15], %f106;
	ret;

}
	// .globl	_Z8KernelM6iPfS_S_S_S_
.visible .entry _Z8KernelM6iPfS_S_S_S_(
	.param .u32 _Z8KernelM6iPfS_S_S_S__param_0,
	.param .u64 .ptr .align 1 _Z8KernelM6iPfS_S_S_S__param_1,
	.param .u64 .ptr .align 1 _Z8KernelM6iPfS_S_S_S__param_2,
	.param .u64 .ptr .align 1 _Z8KernelM6iPfS_S_S_S__param_3,
	.param .u64 .ptr .align 1 _Z8KernelM6iPfS_S_S_S__param_4,
	.param .u64 .ptr .align 1 _Z8KernelM6iPfS_S_S_S__param_5
)
{
	.reg .pred 	%p<3>;
	.reg .b32 	%r<33>;
	.reg .b32 	%f<109>;
	.reg .b64 	%rd<19>;
	// demoted variable
	.shared .align 4 .b8 _ZZ8KernelM6iPfS_S_S_S_E2sA[4096];
	// demoted variable
	.shared .align 4 .b8 _ZZ8KernelM6iPfS_S_S_S_E2sB[4096];
	ld.param.u32 	%r18, [_Z8KernelM6iPfS_S_S_S__param_0];
	ld.param.u64 	%rd5, [_Z8KernelM6iPfS_S_S_S__param_1];
	ld.param.u64 	%rd6, [_Z8KernelM6iPfS_S_S_S__param_2];
	ld.param.u64 	%rd7, [_Z8KernelM6iPfS_S_S_S__param_3];
	ld.param.u64 	%rd8, [_Z8KernelM6iPfS_S_S_S__param_4];
	ld.param.u64 	%rd9, [_Z8KernelM6iPfS_S_S_S__param_5];
	mov.u32 	%r19, %ctaid.x;
	mov.u32 	%r20, %ctaid.y;
	mov.u32 	%r1, %tid.x;
	mov.u32 	%r2, %tid.y;
	shl.b32 	%r21, %r20, 5;
	add.s32 	%r3, %r21, %r2;
	shl.b32 	%r4, %r19, 5;
	setp.lt.s32 	%p1, %r18, 1;
	mov.f32 	%f108, 0f00000000;
	@%p1 bra 	$L__BB7_3;
	shl.b32 	%r23, %r2, 7;
	mov.u32 	%r24, _ZZ8KernelM6iPfS_S_S_S_E2sA;
	add.s32 	%r5, %r24, %r23;
	shl.b32 	%r25, %r1, 2;
	add.s32 	%r6, %r5, %r25;
	mov.u32 	%r26, _ZZ8KernelM6iPfS_S_S_S_E2sB;
	add.s32 	%r8, %r26, %r25;
	add.s32 	%r7, %r8, %r23;
	mad.lo.s32 	%r27, %r2, %r18, %r1;
	add.s32 	%r31, %r27, %r4;
	shl.b32 	%r10, %r18, 5;
	mad.lo.s32 	%r30, %r3, %r18, %r1;
	cvta.to.global.u64 	%rd1, %rd5;
	cvta.to.global.u64 	%rd2, %rd6;
	cvta.to.global.u64 	%rd3, %rd7;
	cvta.to.global.u64 	%rd4, %rd8;
	mov.f32 	%f108, 0f00000000;
	mov.b32 	%r32, 0;
$L__BB7_2:
	mul.wide.s32 	%rd10, %r30, 4;
	add.s64 	%rd11, %rd2, %rd10;
	add.s64 	%rd12, %rd1, %rd10;
	ld.global.f32 	%f6, [%rd12];
	ld.global.f32 	%f7, [%rd11];
	sub.f32 	%f8, %f6, %f7;
	st.shared.f32 	[%r6], %f8;
	mul.wide.u32 	%rd13, %r31, 4;
	add.s64 	%rd14, %rd3, %rd13;
	ld.global.f32 	%f9, [%rd14];
	add.s64 	%rd15, %rd4, %rd13;
	ld.global.f32 	%f10, [%rd15];
	add.f32 	%f11, %f9, %f10;
	st.shared.f32 	[%r7], %f11;
	bar.sync 	0;
	ld.shared.f32 	%f12, [%r5];
	ld.shared.f32 	%f13, [%r8];
	fma.rn.f32 	%f14, %f12, %f13, %f108;
	ld.shared.f32 	%f15, [%r5+4];
	ld.shared.f32 	%f16, [%r8+128];
	fma.rn.f32 	%f17, %f15, %f16, %f14;
	ld.shared.f32 	%f18, [%r5+8];
	ld.shared.f32 	%f19, [%r8+256];
	fma.rn.f32 	%f20, %f18, %f19, %f17;
	ld.shared.f32 	%f21, [%r5+12];
	ld.shared.f32 	%f22, [%r8+384];
	fma.rn.f32 	%f23, %f21, %f22, %f20;
	ld.shared.f32 	%f24, [%r5+16];
	ld.shared.f32 	%f25, [%r8+512];
	fma.rn.f32 	%f26, %f24, %f25, %f23;
	ld.shared.f32 	%f27, [%r5+20];
	ld.shared.f32 	%f28, [%r8+640];
	fma.rn.f32 	%f29, %f27, %f28, %f26;
	ld.shared.f32 	%f30, [%r5+24];
	ld.shared.f32 	%f31, [%r8+768];
	fma.rn.f32 	%f32, %f30, %f31, %f29;
	ld.shared.f32 	%f33, [%r5+28];
	ld.shared.f32 	%f34, [%r8+896];
	fma.rn.f32 	%f35, %f33, %f34, %f32;
	ld.shared.f32 	%f36, [%r5+32];
	ld.shared.f32 	%f37, [%r8+1024];
	fma.rn.f32 	%f38, %f36, %f37, %f35;
	ld.shared.f32 	%f39, [%r5+36];
	ld.shared.f32 	%f40, [%r8+1152];
	fma.rn.f32 	%f41, %f39, %f40, %f38;
	ld.shared.f32 	%f42, [%r5+40];
	ld.shared.f32 	%f43, [%r8+1280];
	fma.rn.f32 	%f44, %f42, %f43, %f41;
	ld.shared.f32 	%f45, [%r5+44];
	ld.shared.f32 	%f46, [%r8+1408];
	fma.rn.f32 	%f47, %f45, %f46, %f44;
	ld.shared.f32 	%f48, [%r5+48];
	ld.shared.f32 	%f49, [%r8+1536];
	fma.rn.f32 	%f50, %f48, %f49, %f47;
	ld.shared.f32 	%f51, [%r5+52];
	ld.shared.f32 	%f52, [%r8+1664];
	fma.rn.f32 	%f53, %f51, %f52, %f50;
	ld.shared.f32 	%f54, [%r5+56];
	ld.shared.f32 	%f55, [%r8+1792];
	fma.rn.f32 	%f56, %f54, %f55, %f53;
	ld.shared.f32 	%f57, [%r5+60];
	ld.shared.f32 	%f58, [%r8+1920];
	fma.rn.f32 	%f59, %f57, %f58, %f56;
	ld.shared.f32 	%f60, [%r5+64];
	ld.shared.f32 	%f61, [%r8+2048];
	fma.rn.f32 	%f62, %f60, %f61, %f59;
	ld.shared.f32 	%f63, [%r5+68];
	ld.shared.f32 	%f64, [%r8+2176];
	fma.rn.f32 	%f65, %f63, %f64, %f62;
	ld.shared.f32 	%f66, [%r5+72];
	ld.shared.f32 	%f67, [%r8+2304];
	fma.rn.f32 	%f68, %f66, %f67, %f65;
	ld.shared.f32 	%f69, [%r5+76];
	ld.shared.f32 	%f70, [%r8+2432];
	fma.rn.f32 	%f71, %f69, %f70, %f68;
	ld.shared.f32 	%f72, [%r5+80];
	ld.shared.f32 	%f73, [%r8+2560];
	fma.rn.f32 	%f74, %f72, %f73, %f71;
	ld.shared.f32 	%f75, [%r5+84];
	ld.shared.f32 	%f76, [%r8+2688];
	fma.rn.f32 	%f77, %f75, %f76, %f74;
	ld.shared.f32 	%f78, [%r5+88];
	ld.shared.f32 	%f79, [%r8+2816];
	fma.rn.f32 	%f80, %f78, %f79, %f77;
	ld.shared.f32 	%f81, [%r5+92];
	ld.shared.f32 	%f82, [%r8+2944];
	fma.rn.f32 	%f83, %f81, %f82, %f80;
	ld.shared.f32 	%f84, [%r5+96];
	ld.shared.f32 	%f85, [%r8+3072];
	fma.rn.f32 	%f86, %f84, %f85, %f83;
	ld.shared.f32 	%f87, [%r5+100];
	ld.shared.f32 	%f88, [%r8+3200];
	fma.rn.f32 	%f89, %f87, %f88, %f86;
	ld.shared.f32 	%f90, [%r5+104];
	ld.shared.f32 	%f91, [%r8+3328];
	fma.rn.f32 	%f92, %f90, %f91, %f89;
	ld.shared.f32 	%f93, [%r5+108];
	ld.shared.f32 	%f94, [%r8+3456];
	fma.rn.f32 	%f95, %f93, %f94, %f92;
	ld.shared.f32 	%f96, [%r5+112];
	ld.shared.f32 	%f97, [%r8+3584];
	fma.rn.f32 	%f98, %f96, %f97, %f95;
	ld.shared.f32 	%f99, [%r5+116];
	ld.shared.f32 	%f100, [%r8+3712];
	fma.rn.f32 	%f101, %f99, %f100, %f98;
	ld.shared.f32 	%f102, [%r5+120];
	ld.shared.f32 	%f103, [%r8+3840];
	fma.rn.f32 	%f104, %f102, %f103, %f101;
	ld.shared.f32 	%f105, [%r5+124];
	ld.shared.f32 	%f106, [%r8+3968];
	fma.rn.f32 	%f108, %f105, %f106, %f104;
	bar.sync 	0;
	add.s32 	%r32, %r32, 32;
	add.s32 	%r31, %r31, %r10;
	add.s32 	%r30, %r30, 32;
	setp.lt.s32 	%p2, %r32, %r18;
	@%p2 bra 	$L__BB7_2;
$L__BB7_3:
	cvta.to.global.u64 	%rd16, %rd9;
	add.s32 	%r28, %r4, %r1;
	mad.lo.s32 	%r29, %r3, %r18, %r28;
	mul.wide.s32 	%rd17, %r29, 4;
	add.s64 	%rd18, %rd16, %rd17;
	st.global.f32 	[%rd18], %f108;
	ret;

}
	// .globl	_Z8KernelM7iPfS_S_S_S_
.visible .entry _Z8KernelM7iPfS_S_S_S_(
	.param .u32 _Z8KernelM7iPfS_S_S_S__param_0,
	.param .u64 .ptr .align 1 _Z8KernelM7iPfS_S_S_S__param_1,
	.param .u64 .ptr .align 1 _Z8KernelM7iPfS_S_S_S__param_2,
	.param .u64 .ptr .align 1 _Z8KernelM7iPfS_S_S_S__param_3,
	.param .u64 .ptr .align 1 _Z8KernelM7iPfS_S_S_S__param_4,
	.param .u64 .ptr .align 1 _Z8KernelM7iPfS_S_S_S__param_5
)
{
	.reg .pred 	%p<3>;
	.reg .b32 	%r<33>;
	.reg .b32 	%f<109>;
	.reg .b64 	%rd<19>;
	// demoted variable
	.shared .align 4 .b8 _ZZ8KernelM7iPfS_S_S_S_E2sA[4096];
	// demoted variable
	.shared .align 4 .b8 _ZZ8KernelM7iPfS_S_S_S_E2sB[4096];
	ld.param.u32 	%r18, [_Z8KernelM7iPfS_S_S_S__param_0];
	ld.param.u64 	%rd5, [_Z8KernelM7iPfS_S_S_S__param_1];
	ld.param.u64 	%rd6, [_Z8KernelM7iPfS_S_S_S__param_2];
	ld.param.u64 	%rd7, [_Z8KernelM7iPfS_S_S_S__param_3];
	ld.param.u64 	%rd8, [_Z8KernelM7iPfS_S_S_S__param_4];
	ld.param.u64 	%rd9, [_Z8KernelM7iPfS_S_S_S__param_5];
	mov.u32 	%r19, %ctaid.x;
	mov.u32 	%r20, %ctaid.y;
	mov.u32 	%r1, %tid.x;
	mov.u32 	%r2, %tid.y;
	shl.b32 	%r21, %r20, 5;
	add.s32 	%r3, %r21, %r2;
	shl.b32 	%r4, %r19, 5;
	setp.lt.s32 	%p1, %r18, 1;
	mov.f32 	%f108, 0f00000000;
	@%p1 bra 	$L__BB8_3;
	shl.b32 	%r23, %r2, 7;
	mov.u32 	%r24, _ZZ8KernelM7iPfS_S_S_S_E2sA;
	add.s32 	%r5, %r24, %r23;
	shl.b32 	%r25, %r1, 2;
	add.s32 	%r6, %r5, %r25;
	mov.u32 	%r26, _ZZ8KernelM7iPfS_S_S_S_E2sB;
	add.s32 	%r8, %r26, %r25;
	add.s32 	%r7, %r8, %r23;
	mad.lo.s32 	%r27, %r2, %r18, %r1;
	add.s32 	%r31, %r27, %r4;
	shl.b32 	%r10, %r18, 5;
	mad.lo.s32 	%r30, %r3, %r18, %r1;
	cvta.to.global.u64 	%rd1, %rd5;
	cvta.to.global.u64 	%rd2, %rd6;
	cvta.to.global.u64 	%rd3, %rd7;
	cvta.to.global.u64 	%rd4, %rd8;
	mov.f32 	%f108, 0f00000000;
	mov.b32 	%r32, 0;
$L__BB8_2:
	mul.wide.s32 	%rd10, %r30, 4;
	add.s64 	%rd11, %rd2, %rd10;
	add.s64 	%rd12, %rd1, %rd10;
	ld.global.f32 	%f6, [%rd12];
	ld.global.f32 	%f7, [%rd11];
	sub.f32 	%f8, %f6, %f7;
	st.shared.f32 	[%r6], %f8;
	mul.wide.u32 	%rd13, %r31, 4;
	add.s64 	%rd14, %rd3, %rd13;
	ld.global.f32 	%f9, [%rd14];
	add.s64 	%rd15, %rd4, %rd13;
	ld.global.f32 	%f10, [%rd15];
	add.f32 	%f11, %f9, %f10;
	st.shared.f32 	[%r7], %f11;
	bar.sync 	0;
	ld.shared.f32 	%f12, [%r5];
	ld.shared.f32 	%f13, [%r8];
	fma.rn.f32 	%f14, %f12, %f13, %f108;
	ld.shared.f32 	%f15, [%r5+4];
	ld.shared.f32 	%f16, [%r8+128];
	fma.rn.f32 	%f17, %f15, %f16, %f14;
	ld.shared.f32 	%f18, [%r5+8];
	ld.shared.f32 	%f19, [%r8+256];
	fma.rn.f32 	%f20, %f18, %f19, %f17;
	ld.shared.f32 	%f21, [%r5+12];
	ld.shared.f32 	%f22, [%r8+384];
	fma.rn.f32 	%f23, %f21, %f22, %f20;
	ld.shared.f32 	%f24, [%r5+16];
	ld.shared.f32 	%f25, [%r8+512];
	fma.rn.f32 	%f26, %f24, %f25, %f23;
	ld.shared.f32 	%f27, [%r5+20];
	ld.shared.f32 	%f28, [%r8+640];
	fma.rn.f32 	%f29, %f27, %f28, %f26;
	ld.shared.f32 	%f30, [%r5+24];
	ld.shared.f32 	%f31, [%r8+768];
	fma.rn.f32 	%f32, %f30, %f31, %f29;
	ld.shared.f32 	%f33, [%r5+28];
	ld.shared.f32 	%f34, [%r8+896];
	fma.rn.f32 	%f35, %f33, %f34, %f32;
	ld.shared.f32 	%f36, [%r5+32];
	ld.shared.f32 	%f37, [%r8+1024];
	fma.rn.f32 	%f38, %f36, %f37, %f35;
	ld.shared.f32 	%f39, [%r5+36];
	ld.shared.f32 	%f40, [%r8+1152];
	fma.rn.f32 	%f41, %f39, %f40, %f38;
	ld.shared.f32 	%f42, [%r5+40];
	ld.shared.f32 	%f43, [%r8+1280];
	fma.rn.f32 	%f44, %f42, %f43, %f41;
	ld.shared.f32 	%f45, [%r5+44];
	ld.shared.f32 	%f46, [%r8+1408];
	fma.rn.f32 	%f47, %f45, %f46, %f44;
	ld.shared.f32 	%f48, [%r5+48];
	ld.shared.f32 	%f49, [%r8+1536];
	fma.rn.f32 	%f50, %f48, %f49, %f47;
	ld.shared.f32 	%f51, [%r5+52];
	ld.shared.f32 	%f52, [%r8+1664];
	fma.rn.f32 	%f53, %f51, %f52, %f50;
	ld.shared.f32 	%f54, [%r5+56];
	ld.shared.f32 	%f55, [%r8+1792];
	fma.rn.f32 	%f56, %f54, %f55, %f53;
	ld.shared.f32 	%f57, [%r5+60];
	ld.shared.f32 	%f58, [%r8+1920];
	fma.rn.f32 	%f59, %f57, %f58, %f56;
	ld.shared.f32 	%f60, [%r5+64];
	ld.shared.f32 	%f61, [%r8+2048];
	fma.rn.f32 	%f62, %f60, %f61, %f59;
	ld.shared.f32 	%f63, [%r5+68];
	ld.shared.f32 	%f64, [%r8+2176];
	fma.rn.f32 	%f65, %f63, %f64, %f62;
	ld.shared.f32 	%f66, [%r5+72];
	ld.shared.f32 	%f67, [%r8+2304];
	fma.rn.f32 	%f68, %f66, %f67, %f65;
	ld.shared.f32 	%f69, [%r5+76];
	ld.shared.f32 	%f70, [%r8+2432];
	fma.rn.f32 	%f71, %f69, %f70, %f68;
	ld.shared.f32 	%f72, [%r5+80];
	ld.shared.f32 	%f73, [%r8+2560];
	fma.rn.f32 	%f74, %f72, %f73, %f71;
	ld.shared.f32 	%f75, [%r5+84];
	ld.shared.f32 	%f76, [%r8+2688];
	fma.rn.f32 	%f77, %f75, %f76, %f74;
	ld.shared.f32 	%f78, [%r5+88];
	ld.shared.f32 	%f79, [%r8+2816];
	fma.rn.f32 	%f80, %f78, %f79, %f77;
	ld.shared.f32 	%f81, [%r5+92];
	ld.shared.f32 	%f82, [%r8+2944];
	fma.rn.f32 	%f83, %f81, %f82, %f80;
	ld.shared.f32 	%f84, [%r5+96];
	ld.shared.f32 	%f85, [%r8+3072];
	fma.rn.f32 	%f86, %f84, %f85, %f83;
	ld.shared.f32 	%f87, [%r5+100];
	ld.shared.f32 	%f88, [%r8+3200];
	fma.rn.f32 	%f89, %f87, %f88, %f86;
	ld.shared.f32 	%f90, [%r5+104];
	ld.shared.f32 	%f91, [%r8+3328];
	fma.rn.f32 	%f92, %f90, %f91, %f89;
	ld.shared.f32 	%f93, [%r5+108];
	ld.shared.f32 	%f94, [%r8+3456];
	fma.rn.f32 	%f95, %f93, %f94, %f92;
	ld.shared.f32 	%f96, [%r5+112];
	ld.shared.f32 	%f97, [%r8+3584];
	fma.rn.f32 	%f98, %f96, %f97, %f95;
	ld.shared.f32 	%f99, [%r5+116];
	ld.shared.f32 	%f100, [%r8+3712];
	fma.rn.f32 	%f101, %f99, %f100, %f98;
	ld.shared.f32 	%f102, [%r5+120];
	ld.shared.f32 	%f103, [%r8+3840];
	fma.rn.f32 	%f104, %f102, %f103, %f101;
	ld.shared.f32 	%f105, [%r5+124];
	ld.shared.f32 	%f106, [%r8+3968];
	fma.rn.f32 	%f108, %f105, %f106, %f104;
	bar.sync 	0;
	add.s32 	%r32, %r32, 32;
	add.s32 	%r31, %r31, %r10;
	add.s32 	%r30, %r30, 32;
	setp.lt.s32 	%p2, %r32, %r18;
	@%p2 bra 	$L__BB8_2;
$L__BB8_3:
	cvta.to.global.u64 	%rd16, %rd9;
	add.s32 	%r28, %r4, %r1;
	mad.lo.s32 	%r29, %r3, %r18, %r28;
	mul.wide.s32 	%rd17, %r29, 4;
	add.s64 	%rd18, %rd16, %rd17;
	st.global.f32 	[%rd18], %f108;
	ret;

}
	// .globl	_Z9KernelC11iPfS_S_S_S_
.visible .entry _Z9KernelC11iPfS_S_S_S_(
	.param .u32 _Z9KernelC11iPfS_S_S_S__param_0,
	.param .u64 .ptr .align 1 _Z9KernelC11iPfS_S_S_S__param_1,
	.param .u64 .ptr .align 1 _Z9KernelC11iPfS_S_S_S__param_2,
	.param .u64 .ptr .align 1 _Z9KernelC11iPfS_S_S_S__param_3,
	.param .u64 .ptr .align 1 _Z9KernelC11iPfS_S_S_S__param_4,
	.param .u64 .ptr .align 1 _Z9KernelC11iPfS_S_S_S__param_5
)
{
	.reg .pred 	%p<2>;
	.reg .b32 	%r<14>;
	.reg .b32 	%f<8>;
	.reg .b64 	%rd<17>;

	ld.param.u32 	%r4, [_Z9KernelC11iPfS_S_S_S__param_0];
	ld.param.u64 	%rd1, [_Z9KernelC11iPfS_S_S_S__param_1];
	ld.param.u64 	%rd2, [_Z9KernelC11iPfS_S_S_S__param_2];
	ld.param.u64 	%rd3, [_Z9KernelC11iPfS_S_S_S__param_3];
	ld.param.u64 	%rd4, [_Z9KernelC11iPfS_S_S_S__param_4];
	ld.param.u64 	%rd5, [_Z9KernelC11iPfS_S_S_S__param_5];
	mov.u32 	%r5, %ctaid.x;
	mov.u32 	%r6, %ctaid.y;
	mov.u32 	%r7, %tid.x;
	mov.u32 	%r8, %tid.y;
	shl.b32 	%r9, %r6, 5;
	add.s32 	%r1, %r9, %r8;
	shl.b32 	%r10, %r5, 5;
	add.s32 	%r11, %r10, %r7;
	max.s32 	%r12, %r1, %r11;
	setp.ge.s32 	%p1, %r12, %r4;
	@%p1 bra 	$L__BB9_2;
	cvta.to.global.u64 	%rd6, %rd1;
	cvta.to.global.u64 	%rd7, %rd2;
	cvta.to.global.u64 	%rd8, %rd3;
	cvta.to.global.u64 	%rd9, %rd4;
	cvta.to.global.u64 	%rd10, %rd5;
	mad.lo.s32 	%r13, %r1, %r4, %r11;
	mul.wide.u32 	%rd11, %r13, 4;
	add.s64 	%rd12, %rd6, %rd11;
	ld.global.f32 	%f1, [%rd12];
	add.s64 	%rd13, %rd7, %rd11;
	ld.global.f32 	%f2, [%rd13];
	add.f32 	%f3, %f1, %f2;
	add.s64 	%rd14, %rd8, %rd11;
	ld.global.f32 	%f4, [%rd14];
	sub.f32 	%f5, %f3, %f4;
	add.s64 	%rd15, %rd9, %rd11;
	ld.global.f32 	%f6, [%rd15];
	add.f32 	%f7, %f5, %f6;
	add.s64 	%rd16, %rd10, %rd11;
	st.global.f32 	[%rd16], %f7;
$L__BB9_2:
	ret;

}
	// .globl	_Z9KernelC12iPfS_S_
.visible .entry _Z9KernelC12iPfS_S_(
	.param .u32 _Z9KernelC12iPfS_S__param_0,
	.param .u64 .ptr .align 1 _Z9KernelC12iPfS_S__param_1,
	.param .u64 .ptr .align 1 _Z9KernelC12iPfS_S__param_2,
	.param .u64 .ptr .align 1 _Z9KernelC12iPfS_S__param_3
)
{
	.reg .pred 	%p<2>;
	.reg .b32 	%r<14>;
	.reg .b32 	%f<4>;
	.reg .b64 	%rd<11>;

	ld.param.u32 	%r4, [_Z9KernelC12iPfS_S__param_0];
	ld.param.u64 	%rd1, [_Z9KernelC12iPfS_S__param_1];
	ld.param.u64 	%rd2, [_Z9KernelC12iPfS_S__param_2];
	ld.param.u64 	%rd3, [_Z9KernelC12iPfS_S__param_3];
	mov.u32 	%r5, %ctaid.x;
	mov.u32 	%r6, %ctaid.y;
	mov.u32 	%r7, %tid.x;
	mov.u32 	%r8, %tid.y;
	shl.b32 	%r9, %r6, 5;
	add.s32 	%r1, %r9, %r8;
	shl.b32 	%r10, %r5, 5;
	add.s32 	%r11, %r10, %r7;
	max.s32 	%r12, %r1, %r11;
	setp.ge.s32 	%p1, %r12, %r4;
	@%p1 bra 	$L__BB10_2;
	cvta.to.global.u64 	%rd4, %rd1;
	cvta.to.global.u64 	%rd5, %rd2;
	cvta.to.global.u64 	%rd6, %rd3;
	mad.lo.s32 	%r13, %r1, %r4, %r11;
	mul.wide.u32 	%rd7, %r13, 4;
	add.s64 	%rd8, %rd4, %rd7;
	ld.global.f32 	%f1, [%rd8];
	add.s64 	%rd9, %rd5, %rd7;
	ld.global.f32 	%f2, [%rd9];
	add.f32 	%f3, %f1, %f2;
	add.s64 	%rd10, %rd6, %rd7;
	st.global.f32 	[%rd10], %f3;
$L__BB10_2:
	ret;

}
	// .globl	_Z9KernelC21iPfS_S_
.visible .entry _Z9KernelC21iPfS_S_(
	.param .u32 _Z9KernelC21iPfS_S__param_0,
	.param .u64 .ptr .align 1 _Z9KernelC21iPfS_S__param_1,
	.param .u64 .ptr .align 1 _Z9KernelC21iPfS_S__param_2,
	.param .u64 .ptr .align 1 _Z9KernelC21iPfS_S__param_3
)
{
	.reg .pred 	%p<2>;
	.reg .b32 	%r<14>;
	.reg .b32 	%f<4>;
	.reg .b64 	%rd<11>;

	ld.param.u32 	%r4, [_Z9KernelC21iPfS_S__param_0];
	ld.param.u64 	%rd1, [_Z9KernelC21iPfS_S__param_1];
	ld.param.u64 	%rd2, [_Z9KernelC21iPfS_S__param_2];
	ld.param.u64 	%rd3, [_Z9KernelC21iPfS_S__param_3];
	mov.u32 	%r5, %ctaid.x;
	mov.u32 	%r6, %ctaid.y;
	mov.u32 	%r7, %tid.x;
	mov.u32 	%r8, %tid.y;
	shl.b32 	%r9, %r6, 5;
	add.s32 	%r1, %r9, %r8;
	shl.b32 	%r10, %r5, 5;
	add.s32 	%r11, %r10, %r7;
	max.s32 	%r12, %r1, %r11;
	setp.ge.s32 	%p1, %r12, %r4;
	@%p1 bra 	$L__BB11_2;
	cvta.to.global.u64 	%rd4, %rd1;
	cvta.to.global.u64 	%rd5, %rd2;
	cvta.to.global.u64 	%rd6, %rd3;
	mad.lo.s32 	%r13, %r1, %r4, %r11;
	mul.wide.u32 	%rd7, %r13, 4;
	add.s64 	%rd8, %rd4, %rd7;
	ld.global.f32 	%f1, [%rd8];
	add.s64 	%rd9, %rd5, %rd7;
	ld.global.f32 	%f2, [%rd9];
	add.f32 	%f3, %f1, %f2;
	add.s64 	%rd10, %rd6, %rd7;
	st.global.f32 	[%rd10], %f3;
$L__BB11_2:
	ret;

}
	// .globl	_Z9KernelC22iPfS_S_S_S_
.visible .entry _Z9KernelC22iPfS_S_S_S_(
	.param .u32 _Z9KernelC22iPfS_S_S_S__param_0,
	.param .u64 .ptr .align 1 _Z9KernelC22iPfS_S_S_S__param_1,
	.param .u64 .ptr .align 1 _Z9KernelC22iPfS_S_S_S__param_2,
	.param .u64 .ptr .align 1 _Z9KernelC22iPfS_S_S_S__param_3,
	.param .u64 .ptr .align 1 _Z9KernelC22iPfS_S_S_S__param_4,
	.param .u64 .ptr .align 1 _Z9KernelC22iPfS_S_S_S__param_5
)
{
	.reg .pred 	%p<2>;
	.reg .b32 	%r<14>;
	.reg .b32 	%f<8>;
	.reg .b64 	%rd<17>;

	ld.param.u32 	%r4, [_Z9KernelC22iPfS_S_S_S__param_0];
	ld.param.u64 	%rd1, [_Z9KernelC22iPfS_S_S_S__param_1];
	ld.param.u64 	%rd2, [_Z9KernelC22iPfS_S_S_S__param_2];
	ld.param.u64 	%rd3, [_Z9KernelC22iPfS_S_S_S__param_3];
	ld.param.u64 	%rd4, [_Z9KernelC22iPfS_S_S_S__param_4];
	ld.param.u64 	%rd5, [_Z9KernelC22iPfS_S_S_S__param_5];
	mov.u32 	%r5, %ctaid.x;
	mov.u32 	%r6, %ctaid.y;
	mov.u32 	%r7, %tid.x;
	mov.u32 	%r8, %tid.y;
	shl.b32 	%r9, %r6, 5;
	add.s32 	%r1, %r9, %r8;
	shl.b32 	%r10, %r5, 5;
	add.s32 	%r11, %r10, %r7;
	max.s32 	%r12, %r1, %r11;
	setp.ge.s32 	%p1, %r12, %r4;
	@%p1 bra 	$L__BB12_2;
	cvta.to.global.u64 	%rd6, %rd1;
	cvta.to.global.u64 	%rd7, %rd2;
	cvta.to.global.u64 	%rd8, %rd3;
	cvta.to.global.u64 	%rd9, %rd4;
	cvta.to.global.u64 	%rd10, %rd5;
	mad.lo.s32 	%r13, %r1, %r4, %r11;
	mul.wide.u32 	%rd11, %r13, 4;
	add.s64 	%rd12, %rd6, %rd11;
	ld.global.f32 	%f1, [%rd12];
	add.s64 	%rd13, %rd7, %rd11;
	ld.global.f32 	%f2, [%rd13];
	sub.f32 	%f3, %f1, %f2;
	add.s64 	%rd14, %rd8, %rd11;
	ld.global.f32 	%f4, [%rd14];
	add.f32 	%f5, %f3, %f4;
	add.s64 	%rd15, %rd9, %rd11;
	ld.global.f32 	%f6, [%rd15];
	add.f32 	%f7, %f5, %f6;
	add.s64 	%rd16, %rd10, %rd11;
	st.global.f32 	[%rd16], %f7;
$L__BB12_2:
	ret;

}


// ===== COMPILED SASS (sm_100) =====

	.target	sm_100

	.elftype	@"ET_EXEC"


//--------------------- .note.nv.tkinfo           --------------------------
	.section	.note.nv.tkinfo,"",@"SHT_NOTE"
	.sectionflags	@"SHF_NOTE_NV_TKINFO"
	.tkinfo
        /*0018*/ 	.word	0x00000002
        /*0030*/ 	.string	""
        /*0030*/ 	.string	"ptxas"
        /*0030*/ 	.string	"Cuda compilation tools, release 13.0, V13.0.88"
        /*0030*/ 	.string	"Build cuda_13.0.r13.0/compiler.36424714_0"
        /*0030*/ 	.string	"-arch sm_100 -m 64 "



//--------------------- .note.nv.cuinfo           --------------------------
	.section	.note.nv.cuinfo,"",@"SHT_NOTE"
	.sectionflags	@"SHF_NOTE_NV_CUINFO"
        /*0018*/ 	.short	0x0002
        /*001a*/ 	.short	0x0064
        /*001c*/ 	.short	0x0082
	.zero		2


//--------------------- .nv.info                  --------------------------
	.section	.nv.info,"",@"SHT_CUDA_INFO"
	.align	4


	//----- nvinfo : EIATTR_REGCOUNT
	.align		4
        /*0000*/ 	.byte	0x04, 0x2f
        /*0002*/ 	.short	(.L_1 - .L_0)
	.align		4
.L_0:
        /*0004*/ 	.word	index@(_Z8KernelMMiiiPfS_S_)
        /*0008*/ 	.word	0x0000001f


	//----- nvinfo : EIATTR_FRAME_SIZE
	.align		4
.L_1:
        /*000c*/ 	.byte	0x04, 0x11
        /*000e*/ 	.short	(.L_3 - .L_2)
	.align		4
.L_2:
        /*0010*/ 	.word	index@(_Z8KernelMMiiiPfS_S_)
        /*0014*/ 	.word	0x00000000


	//----- nvinfo : EIATTR_REGCOUNT
	.align		4
.L_3:
        /*0018*/ 	.byte	0x04, 0x2f
        /*001a*/ 	.short	(.L_5 - .L_4)
	.align		4
.L_4:
        /*001c*/ 	.word	index@(_Z9Kernel1x1iiiPfS_S_)
        /*0020*/ 	.word	0x00000020


	//----- nvinfo : EIATTR_FRAME_SIZE
	.align		4
.L_5:
        /*0024*/ 	.byte	0x04, 0x11
        /*0026*/ 	.short	(.L_7 - .L_6)
	.align		4
.L_6:
        /*0028*/ 	.word	index@(_Z9Kernel1x1iiiPfS_S_)
        /*002c*/ 	.word	0x00000000


	//----- nvinfo : EIATTR_REGCOUNT
	.align		4
.L_7:
        /*0030*/ 	.byte	0x04, 0x2f
        /*0032*/ 	.short	(.L_9 - .L_8)
	.align		4
.L_8:
        /*0034*/ 	.word	index@(_Z8KernelM1iPfS_S_S_S_)
        /*0038*/ 	.word	0x00000020


	//----- nvinfo : EIATTR_FRAME_SIZE
	.align		4
.L_9:
        /*003c*/ 	.byte	0x04, 0x11
        /*003e*/ 	.short	(.L_11 - .L_10)
	.align		4
.L_10:
        /*0040*/ 	.word	index@(_Z8KernelM1iPfS_S_S_S_)
        /*0044*/ 	.word	0x00000000


	//----- nvinfo : EIATTR_REGCOUNT
	.align		4
.L_11:
        /*0048*/ 	.byte	0x04, 0x2f
        /*004a*/ 	.short	(.L_13 - .L_12)
	.align		4
.L_12:
        /*004c*/ 	.word	index@(_Z8KernelM2iPfS_S_S_)
        /*0050*/ 	.word	0x00000020


	//----- nvinfo : EIATTR_FRAME_SIZE
	.align		4
.L_13:
        /*0054*/ 	.byte	0x04, 0x11
        /*0056*/ 	.short	(.L_15 - .L_14)
	.align		4
.L_14:
        /*0058*/ 	.word	index@(_Z8KernelM2iPfS_S_S_)
        /*005c*/ 	.word	0x00000000


	//----- nvinfo : EIATTR_REGCOUNT
	.align		4
.L_15:
        /*0060*/ 	.byte	0x04, 0x2f
        /*0062*/ 	.short	(.L_17 - .L_16)
	.align		4
.L_16:
        /*0064*/ 	.word	index@(_Z8KernelM3iPfS_S_S_)
        /*0068*/ 	.word	0x00000020


	//----- nvinfo : EIATTR_FRAME_SIZE
	.align		4
.L_17:
        /*006c*/ 	.byte	0x04, 0x11
        /*006e*/ 	.short	(.L_19 - .L_18)
	.align		4
.L_18:
        /*0070*/ 	.word	index@(_Z8KernelM3iPfS_S_S_)
        /*0074*/ 	.word	0x00000000


	//----- nvinfo : EIATTR_REGCOUNT
	.align		4
.L_19:
        /*0078*/ 	.byte	0x04, 0x2f
        /*007a*/ 	.short	(.L_21 - .L_20)
	.align		4
.L_20:
        /*007c*/ 	.word	index@(_Z8KernelM4iPfS_S_S_)
        /*0080*/ 	.word	0x00000020


	//----- nvinfo : EIATTR_FRAME_SIZE
	.align		4
.L_21:
        /*0084*/ 	.byte	0x04, 0x11
        /*0086*/ 	.short	(.L_23 - .L_22)
	.align		4
.L_22:
        /*0088*/ 	.word	index@(_Z8KernelM4iPfS_S_S_)
        /*008c*/ 	.word	0x00000000


	//----- nvinfo : EIATTR_REGCOUNT
	.align		4
.L_23:
        /*0090*/ 	.byte	0x04, 0x2f
        /*0092*/ 	.short	(.L_25 - .L_24)
	.align		4
.L_24:
        /*0094*/ 	.word	index@(_Z8KernelM5iPfS_S_S_)
        /*0098*/ 	.word	0x00000020


	//----- nvinfo : EIATTR_FRAME_SIZE
	.align		4
.L_25:
        /*009c*/ 	.byte	0x04, 0x11
        /*009e*/ 	.short	(.L_27 - .L_26)
	.align		4
.L_26:
        /*00a0*/ 	.word	index@(_Z8KernelM5iPfS_S_S_)
        /*00a4*/ 	.word	0x00000000


	//----- nvinfo : EIATTR_REGCOUNT
	.align		4
.L_27:
        /*00a8*/ 	.byte	0x04, 0x2f
        /*00aa*/ 	.short	(.L_29 - .L_28)
	.align		4
.L_28:
        /*00ac*/ 	.word	index@(_Z8KernelM6iPfS_S_S_S_)
        /*00b0*/ 	.word	0x00000020


	//----- nvinfo : EIATTR_FRAME_SIZE
	.align		4
.L_29:
        /*00b4*/ 	.byte	0x04, 0x11
        /*00b6*/ 	.short	(.L_31 - .L_30)
	.align		4
.L_30:
        /*00b8*/ 	.word	index@(_Z8KernelM6iPfS_S_S_S_)
        /*00bc*/ 	.word	0x00000000


	//----- nvinfo : EIATTR_REGCOUNT
	.align		4
.L_31:
        /*00c0*/ 	.byte	0x04, 0x2f
        /*00c2*/ 	.short	(.L_33 - .L_32)
	.align		4
.L_32:
        /*00c4*/ 	.word	index@(_Z8KernelM7iPfS_S_S_S_)
        /*00c8*/ 	.word	0x00000020


	//----- nvinfo : EIATTR_FRAME_SIZE
	.align		4
.L_33:
        /*00cc*/ 	.byte	0x04, 0x11
        /*00ce*/ 	.short	(.L_35 - .L_34)
	.align		4
.L_34:
        /*00d0*/ 	.word	index@(_Z8KernelM7iPfS_S_S_S_)
        /*00d4*/ 	.word	0x00000000


	//----- nvinfo : EIATTR_REGCOUNT
	.align		4
.L_35:
        /*00d8*/ 	.byte	0x04, 0x2f
        /*00da*/ 	.short	(.L_37 - .L_36)
	.align		4
.L_36:
        /*00dc*/ 	.word	index@(_Z9KernelC11iPfS_S_S_S_)
        /*00e0*/ 	.word	0x00000010


	//----- nvinfo : EIATTR_FRAME_SIZE
	.align		4
.L_37:
        /*00e4*/ 	.byte	0x04, 0x11
        /*00e6*/ 	.short	(.L_39 - .L_38)
	.align		4
.L_38:
        /*00e8*/ 	.word	index@(_Z9KernelC11iPfS_S_S_S_)
        /*00ec*/ 	.word	0x00000000


	//----- nvinfo : EIATTR_REGCOUNT
	.align		4
.L_39:
        /*00f0*/ 	.byte	0x04, 0x2f
        /*00f2*/ 	.short	(.L_41 - .L_40)
	.align		4
.L_40:
        /*00f4*/ 	.word	index@(_Z9KernelC12iPfS_S_)
        /*00f8*/ 	.word	0x0000000c


	//----- nvinfo : EIATTR_FRAME_SIZE
	.align		4
.L_41:
        /*00fc*/ 	.byte	0x04, 0x11
        /*00fe*/ 	.short	(.L_43 - .L_42)
	.align		4
.L_42:
        /*0100*/ 	.word	index@(_Z9KernelC12iPfS_S_)
        /*0104*/ 	.word	0x00000000


	//----- nvinfo : EIATTR_REGCOUNT
	.align		4
.L_43:
        /*0108*/ 	.byte	0x04, 0x2f
        /*010a*/ 	.short	(.L_45 - .L_44)
	.align		4
.L_44:
        /*010c*/ 	.word	index@(_Z9KernelC21iPfS_S_)
        /*0110*/ 	.word	0x0000000c


	//----- nvinfo : EIATTR_FRAME_SIZE
	.align		4
.L_45:
        /*0114*/ 	.byte	0x04, 0x11
        /*0116*/ 	.short	(.L_47 - .L_46)
	.align		4
.L_46:
        /*0118*/ 	.word	index@(_Z9KernelC21iPfS_S_)
        /*011c*/ 	.word	0x00000000


	//----- nvinfo : EIATTR_REGCOUNT
	.align		4
.L_47:
        /*0120*/ 	.byte	0x04, 0x2f
        /*0122*/ 	.short	(.L_49 - .L_48)
	.align		4
.L_48:
        /*0124*/ 	.word	index@(_Z9KernelC22iPfS_S_S_S_)
        /*0128*/ 	.word	0x00000010


	//----- nvinfo : EIATTR_FRAME_SIZE
	.align		4
.L_49:
        /*012c*/ 	.byte	0x04, 0x11
        /*012e*/ 	.short	(.L_51 - .L_50)
	.align		4
.L_50:
        /*0130*/ 	.word	index@(_Z9KernelC22iPfS_S_S_S_)
        /*0134*/ 	.word	0x00000000


	//----- nvinfo : EIATTR_MIN_STACK_SIZE
	.align		4
.L_51:
        /*0138*/ 	.byte	0x04, 0x12
        /*013a*/ 	.short	(.L_53 - .L_52)
	.align		4
.L_52:
        /*013c*/ 	.word	index@(_Z9KernelC22iPfS_S_S_S_)
        /*0140*/ 	.word	0x00000000


	//----- nvinfo : EIATTR_MIN_STACK_SIZE
	.align		4
.L_53:
        /*0144*/ 	.byte	0x04, 0x12
        /*0146*/ 	.short	(.L_55 - .L_54)
	.align		4
.L_54:
        /*0148*/ 	.word	index@(_Z9KernelC21iPfS_S_)
        /*014c*/ 	.word	0x00000000


	//----- nvinfo : EIATTR_MIN_STACK_SIZE
	.align		4
.L_55:
        /*0150*/ 	.byte	0x04, 0x12
        /*0152*/ 	.short	(.L_57 - .L_56)
	.align		4
.L_56:
        /*0154*/ 	.word	index@(_Z9KernelC12iPfS_S_)
        /*0158*/ 	.word	0x00000000


	//----- nvinfo : EIATTR_MIN_STACK_SIZE
	.align		4
.L_57:
        /*015c*/ 	.byte	0x04, 0x12
        /*015e*/ 	.short	(.L_59 - .L_58)
	.align		4
.L_58:
        /*0160*/ 	.word	index@(_Z9KernelC11iPfS_S_S_S_)
        /*0164*/ 	.word	0x00000000


	//----- nvinfo : EIATTR_MIN_STACK_SIZE
	.align		4
.L_59:
        /*0168*/ 	.byte	0x04, 0x12
        /*016a*/ 	.short	(.L_61 - .L_60)
	.align		4
.L_60:
        /*016c*/ 	.word	index@(_Z8KernelM7iPfS_S_S_S_)
        /*0170*/ 	.word	0x00000000


	//----- nvinfo : EIATTR_MIN_STACK_SIZE
	.align		4
.L_61:
        /*0174*/ 	.byte	0x04, 0x12
        /*0176*/ 	.short	(.L_63 - .L_62)
	.align		4
.L_62:
        /*0178*/ 	.word	index@(_Z8KernelM6iPfS_S_S_S_)
        /*017c*/ 	.word	0x00000000


	//----- nvinfo : EIATTR_MIN_STACK_SIZE
	.align		4
.L_63:
        /*0180*/ 	.byte	0x04, 0x12
        /*0182*/ 	.short	(.L_65 - .L_64)
	.align		4
.L_64:
        /*0184*/ 	.word	index@(_Z8KernelM5iPfS_S_S_)
        /*0188*/ 	.word	0x00000000


	//----- nvinfo : EIATTR_MIN_STACK_SIZE
	.align		4
.L_65:
        /*018c*/ 	.byte	0x04, 0x12
        /*018e*/ 	.short	(.L_67 - .L_66)
	.align		4
.L_66:
        /*0190*/ 	.word	index@(_Z8KernelM4iPfS_S_S_)
        /*0194*/ 	.word	0x00000000


	//----- nvinfo : EIATTR_MIN_STACK_SIZE
	.align		4
.L_67:
        /*0198*/ 	.byte	0x04, 0x12
        /*019a*/ 	.short	(.L_69 - .L_68)
	.align		4
.L_68:
        /*019c*/ 	.word	index@(_Z8KernelM3iPfS_S_S_)
        /*01a0*/ 	.word	0x00000000


	//----- nvinfo : EIATTR_MIN_STACK_SIZE
	.align		4
.L_69:
        /*01a4*/ 	.byte	0x04, 0x12
        /*01a6*/ 	.short	(.L_71 - .L_70)
	.align		4
.L_70:
        /*01a8*/ 	.word	index@(_Z8KernelM2iPfS_S_S_)
        /*01ac*/ 	.word	0x00000000


	//----- nvinfo : EIATTR_MIN_STACK_SIZE
	.align		4
.L_71:
        /*01b0*/ 	.byte	0x04, 0x12
        /*01b2*/ 	.short	(.L_73 - .L_72)
	.align		4
.L_72:
        /*01b4*/ 	.word	index@(_Z8KernelM1iPfS_S_S_S_)
        /*01b8*/ 	.word	0x00000000


	//----- nvinfo : EIATTR_MIN_STACK_SIZE
	.align		4
.L_73:
        /*01bc*/ 	.byte	0x04, 0x12
        /*01be*/ 	.short	(.L_75 - .L_74)
	.align		4
.L_74:
        /*01c0*/ 	.word	index@(_Z9Kernel1x1iiiPfS_S_)
        /*01c4*/ 	.word	0x00000000


	//----- nvinfo : EIATTR_MIN_STACK_SIZE
	.align		4
.L_75:
        /*01c8*/ 	.byte	0x04, 0x12
        /*01ca*/ 	.short	(.L_77 - .L_76)
	.align		4
.L_76:
        /*01cc*/ 	.word	index@(_Z8KernelMMiiiPfS_S_)
        /*01d0*/ 	.word	0x00000000
.L_77:


//--------------------- .nv.compat                --------------------------
	.section	.nv.compat,"",@"SHT_CUDA_COMPAT_INFO"
	.align	4
        /*0000*/ 	.byte	0x02, 0x09, 0x00, 0x00, 0x02, 0x02, 0x01, 0x00, 0x02, 0x05, 0x05, 0x00, 0x03, 0x07, 0x01, 0x01
        /*0010*/ 	.byte	0x02, 0x03, 0x00, 0x00, 0x02, 0x06, 0x01, 0x00, 0x04, 0x0b, 0x08, 0x00, 0x09, 0x00, 0x00, 0x00
        /*0020*/ 	.byte	0x00, 0x00, 0x00, 0x00


//--------------------- .nv.info._Z9KernelC22iPfS_S_S_S_ --------------------------
	.section	.nv.info._Z9KernelC22iPfS_S_S_S_,"",@"SHT_CUDA_INFO"
	.sectionflags	@""
	.align	4


	//----- nvinfo : EIATTR_CUDA_API_VERSION
	.align		4
        /*0000*/ 	.byte	0x04, 0x37
        /*0002*/ 	.short	(.L_79 - .L_78)
.L_78:
        /*0004*/ 	.word	0x00000082


	//----- nvinfo : EIATTR_KPARAM_INFO
	.align		4
.L_79:
        /*0008*/ 	.byte	0x04, 0x17
        /*000a*/ 	.short	(.L_81 - .L_80)
.L_80:
        /*000c*/ 	.word	0x00000000
        /*0010*/ 	.short	0x0005
        /*0012*/ 	.short	0x0028
        /*0014*/ 	.byte	0x00, 0xf5, 0x21, 0x00


	//----- nvinfo : EIATTR_KPARAM_INFO
	.align		4
.L_81:
        /*0018*/ 	.byte	0x04, 0x17
        /*001a*/ 	.short	(.L_83 - .L_82)
.L_82:
        /*001c*/ 	.word	0x00000000
        /*0020*/ 	.short	0x0004
        /*0022*/ 	.short	0x0020
        /*0024*/ 	.byte	0x00, 0xf5, 0x21, 0x00


	//----- nvinfo : EIATTR_KPARAM_INFO
	.align		4
.L_83:
        /*0028*/ 	.byte	0x04, 0x17
        /*002a*/ 	.short	(.L_85 - .L_84)
.L_84:
        /*002c*/ 	.word	0x00000000
        /*0030*/ 	.short	0x0003
        /*0032*/ 	.short	0x0018
        /*0034*/ 	.byte	0x00, 0xf5, 0x21, 0x00


	//----- nvinfo : EIATTR_KPARAM_INFO
	.align		4
.L_85:
        /*0038*/ 	.byte	0x04, 0x17
        /*003a*/ 	.short	(.L_87 - .L_86)
.L_86:
        /*003c*/ 	.word	0x00000000
        /*0040*/ 	.short	0x0002
        /*0042*/ 	.short	0x0010
        /*0044*/ 	.byte	0x00, 0xf5, 0x21, 0x00


	//----- nvinfo : EIATTR_KPARAM_INFO
	.align		4
.L_87:
        /*0048*/ 	.byte	0x04, 0x17
        /*004a*/ 	.short	(.L_89 - .L_88)
.L_88:
        /*004c*/ 	.word	0x00000000
        /*0050*/ 	.short	0x0001
        /*0052*/ 	.short	0x0008
        /*0054*/ 	.byte	0x00, 0xf5, 0x21, 0x00


	//----- nvinfo : EIATTR_KPARAM_INFO
	.align		4
.L_89:
        /*0058*/ 	.byte	0x04, 0x17
        /*005a*/ 	.short	(.L_91 - .L_90)
.L_90:
        /*005c*/ 	.word	0x00000000
        /*0060*/ 	.short	0x0000
        /*0062*/ 	.short	0x0000
        /*0064*/ 	.byte	0x00, 0xf0, 0x11, 0x00


	//----- nvinfo : EIATTR_SPARSE_MMA_MASK
	.align		4
.L_91:
        /*0068*/ 	.byte	0x03, 0x50
        /*006a*/ 	.short	0x0000


	//----- nvinfo : EIATTR_MAXREG_COUNT
	.align		4
        /*006c*/ 	.byte	0x03, 0x1b
        /*006e*/ 	.short	0x00ff


	//----- nvinfo : EIATTR_MERCURY_ISA_VERSION
	.align		4
        /*0070*/ 	.byte	0x03, 0x5f
        /*0072*/ 	.short	0x0101


	//----- nvinfo : EIATTR_VRC_CTA_INIT_COUNT
	.align		4
        /*0074*/ 	.byte	0x02, 0x4a
	.zero		1
	.zero		1


	//----- nvinfo : EIATTR_EXIT_INSTR_OFFSETS
	.align		4
        /*0078*/ 	.byte	0x04, 0x1c
        /*007a*/ 	.short	(.L_93 - .L_92)


	//   ....[0]....
.L_92:
        /*007c*/ 	.word	0x000000a0


	//   ....[1]....
        /*0080*/ 	.word	0x000001f0


	//----- nvinfo : EIATTR_CBANK_PARAM_SIZE
	.align		4
.L_93:
        /*0084*/ 	.byte	0x03, 0x19
        /*0086*/ 	.short	0x0030


	//----- nvinfo : EIATTR_PARAM_CBANK
	.align		4
        /*0088*/ 	.byte	0x04, 0x0a
        /*008a*/ 	.short	(.L_95 - .L_94)
	.align		4
.L_94:
        /*008c*/ 	.word	index@(.nv.constant0._Z9KernelC22iPfS_S_S_S_)
        /*0090*/ 	.short	0x0380
        /*0092*/ 	.short	0x0030


	//----- nvinfo : EIATTR_SW_WAR
	.align		4
.L_95:
        /*0094*/ 	.byte	0x04, 0x36
        /*0096*/ 	.short	(.L_97 - .L_96)
.L_96:
        /*0098*/ 	.word	0x00000008
.L_97:


//--------------------- .nv.info._Z9KernelC21iPfS_S_ --------------------------
	.section	.nv.info._Z9KernelC21iPfS_S_,"",@"SHT_CUDA_INFO"
	.sectionflags	@""
	.align	4


	//----- nvinfo : EIATTR_CUDA_API_VERSION
	.align		4
        /*0000*/ 	.byte	0x04, 0x37
        /*0002*/ 	.short	(.L_99 - .L_98)
.L_98:
        /*0004*/ 	.word	0x00000082


	//----- nvinfo : EIATTR_KPARAM_INFO
	.align		4
.L_99:
        /*0008*/ 	.byte	0x04, 0x17
        /*000a*/ 	.short	(.L_101 - .L_100)
.L_100:
        /*000c*/ 	.word	0x00000000
        /*0010*/ 	.short	0x0003
        /*0012*/ 	.short	0x0018
        /*0014*/ 	.byte	0x00, 0xf5, 0x21, 0x00


	//----- nvinfo : EIATTR_KPARAM_INFO
	.align		4
.L_101:
        /*0018*/ 	.byte	0x04, 0x17
        /*001a*/ 	.short	(.L_103 - .L_102)
.L_102:
        /*001c*/ 	.word	0x00000000
        /*0020*/ 	.short	0x0002
        /*0022*/ 	.short	0x0010
        /*0024*/ 	.byte	0x00, 0xf5, 0x21, 0x00


	//----- nvinfo : EIATTR_KPARAM_INFO
	.align		4
.L_103:
        /*0028*/ 	.byte	0x04, 0x17
        /*002a*/ 	.short	(.L_105 - .L_104)
.L_104:
        /*002c*/ 	.word	0x00000000
        /*0030*/ 	.short	0x0001
        /*0032*/ 	.short	0x0008
        /*0034*/ 	.byte	0x00, 0xf5, 0x21, 0x00


	//----- nvinfo : EIATTR_KPARAM_INFO
	.align		4
.L_105:
        /*0038*/ 	.byte	0x04, 0x17
        /*003a*/ 	.short	(.L_107 - .L_106)
.L_106:
        /*003c*/ 	.word	0x00000000
        /*0040*/ 	.short	0x0000
        /*0042*/ 	.short	0x0000
        /*0044*/ 	.byte	0x00, 0xf0, 0x11, 0x00


	//----- nvinfo : EIATTR_SPARSE_MMA_MASK
	.align		4
.L_107:
        /*0048*/ 	.byte	0x03, 0x50
        /*004a*/ 	.short	0x0000


	//----- nvinfo : EIATTR_MAXREG_COUNT
	.align		4
        /*004c*/ 	.byte	0x03, 0x1b
        /*004e*/ 	.short	0x00ff


	//----- nvinfo : EIATTR_MERCURY_ISA_VERSION
	.align		4
        /*0050*/ 	.byte	0x03, 0x5f
        /*0052*/ 	.short	0x0101


	//----- nvinfo : EIATTR_VRC_CTA_INIT_COUNT
	.align		4
        /*0054*/ 	.byte	0x02, 0x4a
	.zero		1
	.zero		1


	//----- nvinfo : EIATTR_EXIT_INSTR_OFFSETS
	.align		4
        /*0058*/ 	.byte	0x04, 0x1c
        /*005a*/ 	.short	(.L_109 - .L_108)


	//   ....[0]....
.L_108:
        /*005c*/ 	.word	0x000000a0


	//   ....[1]....
        /*0060*/ 	.word	0x00000170


	//----- nvinfo : EIATTR_CBANK_PARAM_SIZE
	.align		4
.L_109:
        /*0064*/ 	.byte	0x03, 0x19
        /*0066*/ 	.short	0x0020


	//----- nvinfo : EIATTR_PARAM_CBANK
	.align		4
        /*0068*/ 	.byte	0x04, 0x0a
        /*006a*/ 	.short	(.L_111 - .L_110)
	.align		4
.L_110:
        /*006c*/ 	.word	index@(.nv.constant0._Z9KernelC21iPfS_S_)
        /*0070*/ 	.short	0x0380
        /*0072*/ 	.short	0x0020


	//----- nvinfo : EIATTR_SW_WAR
	.align		4
.L_111:
        /*0074*/ 	.byte	0x04, 0x36
        /*0076*/ 	.short	(.L_113 - .L_112)
.L_112:
        /*0078*/ 	.word	0x00000008
.L_113:


//--------------------- .nv.info._Z9KernelC12iPfS_S_ --------------------------
	.section	.nv.info._Z9KernelC12iPfS_S_,"",@"SHT_CUDA_INFO"
	.sectionflags	@""
	.align	4


	//----- nvinfo : EIATTR_CUDA_API_VERSION
	.align		4
        /*0000*/ 	.byte	0x04, 0x37
        /*0002*/ 	.short	(.L_115 - .L_114)
.L_114:
        /*0004*/ 	.word	0x00000082


	//----- nvinfo : EIATTR_KPARAM_INFO
	.align		4
.L_115:
        /*0008*/ 	.byte	0x04, 0x17
        /*000a*/ 	.short	(.L_117 - .L_116)
.L_116:
        /*000c*/ 	.word	0x00000000
        /*0010*/ 	.short	0x0003
        /*0012*/ 	.short	0x0018
        /*0014*/ 	.byte	0x00, 0xf5, 0x21, 0x00


	//----- nvinfo : EIATTR_KPARAM_INFO
	.align		4
.L_117:
        /*0018*/ 	.byte	0x04, 0x17
        /*001a*/ 	.short	(.L_119 - .L_118)
.L_118:
        /*001c*/ 	.word	0x00000000
        /*0020*/ 	.short	0x0002
        /*0022*/ 	.short	0x0010
        /*0024*/ 	.byte	0x00, 0xf5, 0x21, 0x00


	//----- nvinfo : EIATTR_KPARAM_INFO
	.align		4
.L_119:
        /*0028*/ 	.byte	0x04, 0x17
        /*002a*/ 	.short	(.L_121 - .L_120)
.L_120:
        /*002c*/ 	.word	0x00000000
        /*0030*/ 	.short	0x0001
        /*0032*/ 	.short	0x0008
        /*0034*/ 	.byte	0x00, 0xf5, 0x21, 0x00


	//----- nvinfo : EIATTR_KPARAM_INFO
	.align		4
.L_121:
        /*0038*/ 	.byte	0x04, 0x17
        /*003a*/ 	.short	(.L_123 - .L_122)
.L_122:
        /*003c*/ 	.word	0x00000000
        /*0040*/ 	.short	0x0000
        /*0042*/ 	.short	0x0000
        /*0044*/ 	.byte	0x00, 0xf0, 0x11, 0x00


	//----- nvinfo : EIATTR_SPARSE_MMA_MASK
	.align		4
.L_123:
        /*0048*/ 	.byte	0x03, 0x50
        /*004a*/ 	.short	0x0000


	//----- nvinfo : EIATTR_MAXREG_COUNT
	.align		4
        /*004c*/ 	.byte	0x03, 0x1b
        /*004e*/ 	.short	0x00ff


	//----- nvinfo : EIATTR_MERCURY_ISA_VERSION
	.align		4
        /*0050*/ 	.byte	0x03, 0x5f
        /*0052*/ 	.short	0x0101


	//----- nvinfo : EIATTR_VRC_CTA_INIT_COUNT
	.align		4
        /*0054*/ 	.byte	0x02, 0x4a
	.zero		1
	.zero		1


	//----- nvinfo : EIATTR_EXIT_INSTR_OFFSETS
	.align		4
        /*0058*/ 	.byte	0x04, 0x1c
        /*005a*/ 	.short	(.L_125 - .L_124)


	//   ....[0]....
.L_124:
        /*005c*/ 	.word	0x000000a0


	//   ....[1]....
        /*0060*/ 	.word	0x00000170


	//----- nvinfo : EIATTR_CBANK_PARAM_SIZE
	.align		4
.L_125:
        /*0064*/ 	.byte	0x03, 0x19
        /*0066*/ 	.short	0x0020


	//----- nvinfo : EIATTR_PARAM_CBANK
	.align		4
        /*0068*/ 	.byte	0x04, 0x0a
        /*006a*/ 	.short	(.L_127 - .L_126)
	.align		4
.L_126:
        /*006c*/ 	.word	index@(.nv.constant0._Z9KernelC12iPfS_S_)
        /*0070*/ 	.short	0x0380
        /*0072*/ 	.short	0x0020


	//----- nvinfo : EIATTR_SW_WAR
	.align		4
.L_127:
        /*0074*/ 	.byte	0x04, 0x36
        /*0076*/ 	.short	(.L_129 - .L_128)
.L_128:
        /*0078*/ 	.word	0x00000008
.L_129:


//--------------------- .nv.info._Z9KernelC11iPfS_S_S_S_ --------------------------
	.section	.nv.info._Z9KernelC11iPfS_S_S_S_,"",@"SHT_CUDA_INFO"
	.sectionflags	@""
	.align	4


	//----- nvinfo : EIATTR_CUDA_API_VERSION
	.align		4
        /*0000*/ 	.byte	0x04, 0x37
        /*0002*/ 	.short	(.L_131 - .L_130)
.L_130:
        /*0004*/ 	.word	0x00000082


	//----- nvinfo : EIATTR_KPARAM_INFO
	.align		4
.L_131:
        /*0008*/ 	.byte	0x04, 0x17
        /*000a*/ 	.short	(.L_133 - .L_132)
.L_132:
        /*000c*/ 	.word	0x00000000
        /*0010*/ 	.short	0x0005
        /*0012*/ 	.short	0x0028
        /*0014*/ 	.byte	0x00, 0xf5, 0x21, 0x00


	//----- nvinfo : EIATTR_KPARAM_INFO
	.align		4
.L_133:
        /*0018*/ 	.byte	0x04, 0x17
        /*001a*/ 	.short	(.L_135 - .L_134)
.L_134:
        /*001c*/ 	.word	0x00000000
        /*0020*/ 	.short	0x0004
        /*0022*/ 	.short	0x0020
        /*0024*/ 	.byte	0x00, 0xf5, 0x21, 0x00


	//----- nvinfo : EIATTR_KPARAM_INFO
	.align		4
.L_135:
        /*0028*/ 	.byte	0x04, 0x17
        /*002a*/ 	.short	(.L_137 - .L_136)
.L_136:
        /*002c*/ 	.word	0x00000000
        /*0030*/ 	.short	0x0003
        /*0032*/ 	.short	0x0018
        /*0034*/ 	.byte	0x00, 0xf5, 0x21, 0x00


	//----- nvinfo : EIATTR_KPARAM_INFO
	.align		4
.L_137:
        /*0038*/ 	.byte	0x04, 0x17
        /*003a*/ 	.short	(.L_139 - .L_138)
.L_138:
        /*003c*/ 	.word	0x00000000
        /*0040*/ 	.short	0x0002
        /*0042*/ 	.short	0x0010
        /*0044*/ 	.byte	0x00, 0xf5, 0x21, 0x00


	//----- nvinfo : EIATTR_KPARAM_INFO
	.align		4
.L_139:
        /*0048*/ 	.byte	0x04, 0x17
        /*004a*/ 	.short	(.L_141 - .L_140)
.L_140:
        /*004c*/ 	.word	0x00000000
        /*0050*/ 	.short	0x0001
        /*0052*/ 	.short	0x0008
        /*0054*/ 	.byte	0x00, 0xf5, 0x21, 0x00


	//----- nvinfo : EIATTR_KPARAM_INFO
	.align		4
.L_141:
        /*0058*/ 	.byte	0x04, 0x17
        /*005a*/ 	.short	(.L_143 - .L_142)
.L_142:
        /*005c*/ 	.word	0x00000000
        /*0060*/ 	.short	0x0000
        /*0062*/ 	.short	0x0000
        /*0064*/ 	.byte	0x00, 0xf0, 0x11, 0x00


	//----- nvinfo : EIATTR_SPARSE_MMA_MASK
	.align		4
.L_143:
        /*0068*/ 	.byte	0x03, 0x50
        /*006a*/ 	.short	0x0000


	//----- nvinfo : EIATTR_MAXREG_COUNT
	.align		4
        /*006c*/ 	.byte	0x03, 0x1b
        /*006e*/ 	.short	0x00ff


	//----- nvinfo : EIATTR_MERCURY_ISA_VERSION
	.align		4
        /*0070*/ 	.byte	0x03, 0x5f
        /*0072*/ 	.short	0x0101


	//----- nvinfo : EIATTR_VRC_CTA_INIT_COUNT
	.align		4
        /*0074*/ 	.byte	0x02, 0x4a
	.zero		1
	.zero		1


	//----- nvinfo : EIATTR_EXIT_INSTR_OFFSETS
	.align		4
        /*0078*/ 	.byte	0x04, 0x1c
        /*007a*/ 	.short	(.L_145 - .L_144)


	//   ....[0]....
.L_144:
        /*007c*/ 	.word	0x000000a0


	//   ....[1]....
        /*0080*/ 	.word	0x000001f0


	//----- nvinfo : EIATTR_CBANK_PARAM_SIZE
	.align		4
.L_145:
        /*0084*/ 	.byte	0x03, 0x19
        /*0086*/ 	.short	0x0030


	//----- nvinfo : EIATTR_PARAM_CBANK
	.align		4
        /*0088*/ 	.byte	0x04, 0x0a
        /*008a*/ 	.short	(.L_147 - .L_146)
	.align		4
.L_146:
        /*008c*/ 	.word	index@(.nv.constant0._Z9KernelC11iPfS_S_S_S_)
        /*0090*/ 	.short	0x0380
        /*0092*/ 	.short	0x0030


	//----- nvinfo : EIATTR_SW_WAR
	.align		4
.L_147:
        /*0094*/ 	.byte	0x04, 0x36
        /*0096*/ 	.short	(.L_149 - .L_148)
.L_148:
        /*0098*/ 	.word	0x00000008
.L_149:


//--------------------- .nv.info._Z8KernelM7iPfS_S_S_S_ --------------------------
	.section	.nv.info._Z8KernelM7iPfS_S_S_S_,"",@"SHT_CUDA_INFO"
	.sectionflags	@""
	.align	4


	//----- nvinfo : EIATTR_CUDA_API_VERSION
	.align		4
        /*0000*/ 	.byte	0x04, 0x37
        /*0002*/ 	.short	(.L_151 - .L_150)
.L_150:
        /*0004*/ 	.word	0x00000082


	//----- nvinfo : EIATTR_KPARAM_INFO
	.align		4
.L_151:
        /*0008*/ 	.byte	0x04, 0x17
        /*000a*/ 	.short	(.L_153 - .L_152)
.L_152:
        /*000c*/ 	.word	0x00000000
        /*0010*/ 	.short	0x0005
        /*0012*/ 	.short	0x0028
        /*0014*/ 	.byte	0x00, 0xf5, 0x21, 0x00


	//----- nvinfo : EIATTR_KPARAM_INFO
	.align		4
.L_153:
        /*0018*/ 	.byte	0x04, 0x17
        /*001a*/ 	.short	(.L_155 - .L_154)
.L_154:
        /*001c*/ 	.word	0x00000000
        /*0020*/ 	.short	0x0004
        /*0022*/ 	.short	0x0020
        /*0024*/ 	.byte	0x00, 0xf5, 0x21, 0x00


	//----- nvinfo : EIATTR_KPARAM_INFO
	.align		4
.L_155:
        /*0028*/ 	.byte	0x04, 0x17
        /*002a*/ 	.short	(.L_157 - .L_156)
.L_156:
        /*002c*/ 	.word	0x00000000
        /*0030*/ 	.short	0x0003
        /*0032*/ 	.short	0x0018
        /*0034*/ 	.byte	0x00, 0xf5, 0x21, 0x00


	//----- nvinfo : EIATTR_KPARAM_INFO
	.align		4
.L_157:
        /*0038*/ 	.byte	0x04, 0x17
        /*003a*/ 	.short	(.L_159 - .L_158)
.L_158:
        /*003c*/ 	.word	0x00000000
        /*0040*/ 	.short	0x0002
        /*0042*/ 	.short	0x0010
        /*0044*/ 	.byte	0x00, 0xf5, 0x21, 0x00


	//----- nvinfo : EIATTR_KPARAM_INFO
	.align		4
.L_159:
        /*0048*/ 	.byte	0x04, 0x17
        /*004a*/ 	.short	(.L_161 - .L_160)
.L_160:
        /*004c*/ 	.word	0x00000000
        /*0050*/ 	.short	0x0001
        /*0052*/ 	.short	0x0008
        /*0054*/ 	.byte	0x00, 0xf5, 0x21, 0x00


	//----- nvinfo : EIATTR_KPARAM_INFO
	.align		4
.L_161:
        /*0058*/ 	.byte	0x04, 0x17
        /*005a*/ 	.short	(.L_163 - .L_162)
.L_162:
        /*005c*/ 	.word	0x00000000
        /*0060*/ 	.short	0x0000
        /*0062*/ 	.short	0x0000
        /*0064*/ 	.byte	0x00, 0xf0, 0x11, 0x00


	//----- nvinfo : EIATTR_SPARSE_MMA_MASK
	.align		4
.L_163:
        /*0068*/ 	.byte	0x03, 0x50
        /*006a*/ 	.short	0x0000


	//----- nvinfo : EIATTR_MAXREG_COUNT
	.align		4
        /*006c*/ 	.byte	0x03, 0x1b
        /*006e*/ 	.short	0x00ff


	//----- nvinfo : EIATTR_NUM_BARRIERS
	.align		4
        /*0070*/ 	.byte	0x02, 0x4c
        /*0072*/ 	.byte	0x01
	.zero		1


	//----- nvinfo : EIATTR_MERCURY_ISA_VERSION
	.align		4
        /*0074*/ 	.byte	0x03, 0x5f
        /*0076*/ 	.short	0x0101


	//----- nvinfo : EIATTR_VRC_CTA_INIT_COUNT
	.align		4
        /*0078*/ 	.byte	0x02, 0x4a
	.zero		1
	.zero		1


	//----- nvinfo : EIATTR_EXIT_INSTR_OFFSETS
	.align		4
        /*007c*/ 	.byte	0x04, 0x1c
        /*007e*/ 	.short	(.L_165 - .L_164)


	//   ....[0]....
.L_164:
        /*0080*/ 	.word	0x000007d0


	//----- nvinfo : EIATTR_CBANK_PARAM_SIZE
	.align		4
.L_165:
        /*0084*/ 	.byte	0x03, 0x19
        /*0086*/ 	.short	0x0030


	//----- nvinfo : EIATTR_PARAM_CBANK
	.align		4
        /*0088*/ 	.byte	0x04, 0x0a
        /*008a*/ 	.short	(.L_167 - .L_166)
	.align		4
.L_166:
        /*008c*/ 	.word	index@(.nv.constant0._Z8KernelM7iPfS_S_S_S_)
        /*0090*/ 	.short	0x0380
        /*0092*/ 	.short	0x0030


	//----- nvinfo : EIATTR_SW_WAR
	.align		4
.L_167:
        /*0094*/ 	.byte	0x04, 0x36
        /*0096*/ 	.short	(.L_169 - .L_168)
.L_168:
        /*0098*/ 	.word	0x00000008
.L_169:


//--------------------- .nv.info._Z8KernelM6iPfS_S_S_S_ --------------------------
	.section	.nv.info._Z8KernelM6iPfS_S_S_S_,"",@"SHT_CUDA_INFO"
	.sectionflags	@""
	.align	4


	//----- nvinfo : EIATTR_CUDA_API_VERSION
	.align		4
        /*0000*/ 	.byte	0x04, 0x37
        /*0002*/ 	.short	(.L_171 - .L_170)
.L_170:
        /*0004*/ 	.word	0x00000082


	//----- nvinfo : EIATTR_KPARAM_INFO
	.align		4
.L_171:
        /*0008*/ 	.byte	0x04, 0x17
        /*000a*/ 	.short	(.L_173 - .L_172)
.L_172:
        /*000c*/ 	.word	0x00000000
        /*0010*/ 	.short	0x0005
        /*0012*/ 	.short	0x0028
        /*0014*/ 	.byte	0x00, 0xf5, 0x21, 0x00


	//----- nvinfo : EIATTR_KPARAM_INFO
	.align		4
.L_173:
        /*0018*/ 	.byte	0x04, 0x17
        /*001a*/ 	.short	(.L_175 - .L_174)
.L_174:
        /*001c*/ 	.word	0x00000000
        /*0020*/ 	.short	0x0004
        /*0022*/ 	.short	0x0020
        /*0024*/ 	.byte	0x00, 0xf5, 0x21, 0x00


	//----- nvinfo : EIATTR_KPARAM_INFO
	.align		4
.L_175:
        /*0028*/ 	.byte	0x04, 0x17
        /*002a*/ 	.short	(.L_177 - .L_176)
.L_176:
        /*002c*/ 	.word	0x00000000
        /*0030*/ 	.short	0x0003
        /*0032*/ 	.short	0x0018
        /*0034*/ 	.byte	0x00, 0xf5, 0x21, 0x00


	//----- nvinfo : EIATTR_KPARAM_INFO
	.align		4
.L_177:
        /*0038*/ 	.byte	0x04, 0x17
        /*003a*/ 	.short	(.L_179 - .L_178)
.L_178:
        /*003c*/ 	.word	0x00000000
        /*0040*/ 	.short	0x0002
        /*0042*/ 	.short	0x0010
        /*0044*/ 	.byte	0x00, 0xf5, 0x21, 0x00


	//----- nvinfo : EIATTR_KPARAM_INFO
	.align		4
.L_179:
        /*0048*/ 	.byte	0x04, 0x17
        /*004a*/ 	.short	(.L_181 - .L_180)
.L_180:
        /*004c*/ 	.word	0x00000000
        /*0050*/ 	.short	0x0001
        /*0052*/ 	.short	0x0008
        /*0054*/ 	.byte	0x00, 0xf5, 0x21, 0x00


	//----- nvinfo : EIATTR_KPARAM_INFO
	.align		4
.L_181:
        /*0058*/ 	.byte	0x04, 0x17
        /*005a*/ 	.short	(.L_183 - .L_182)
.L_182:
        /*005c*/ 	.word	0x00000000
        /*0060*/ 	.short	0x0000
        /*0062*/ 	.short	0x0000
        /*0064*/ 	.byte	0x00, 0xf0, 0x11, 0x00


	//----- nvinfo : EIATTR_SPARSE_MMA_MASK
	.align		4
.L_183:
        /*0068*/ 	.byte	0x03, 0x50
        /*006a*/ 	.short	0x0000


	//----- nvinfo : EIATTR_MAXREG_COUNT
	.align		4
        /*006c*/ 	.byte	0x03, 0x1b
        /*006e*/ 	.short	0x00ff


	//----- nvinfo : EIATTR_NUM_BARRIERS
	.align		4
        /*0070*/ 	.byte	0x02, 0x4c
        /*0072*/ 	.byte	0x01
	.zero		1


	//----- nvinfo : EIATTR_MERCURY_ISA_VERSION
	.align		4
        /*0074*/ 	.byte	0x03, 0x5f
        /*0076*/ 	.short	0x0101


	//----- nvinfo : EIATTR_VRC_CTA_INIT_COUNT
	.align		4
        /*0078*/ 	.byte	0x02, 0x4a
	.zero		1
	.zero		1


	//----- nvinfo : EIATTR_EXIT_INSTR_OFFSETS
	.align		4
        /*007c*/ 	.byte	0x04, 0x1c
        /*007e*/ 	.short	(.L_185 - .L_184)


	//   ....[0]....
.L_184:
        /*0080*/ 	.word	0x000007d0


	//----- nvinfo : EIATTR_CBANK_PARAM_SIZE
	.align		4
.L_185:
        /*0084*/ 	.byte	0x03, 0x19
        /*0086*/ 	.short	0x0030


	//----- nvinfo : EIATTR_PARAM_CBANK
	.align		4
        /*0088*/ 	.byte	0x04, 0x0a
        /*008a*/ 	.short	(.L_187 - .L_186)
	.align		4
.L_186:
        /*008c*/ 	.word	index@(.nv.constant0._Z8KernelM6iPfS_S_S_S_)
        /*0090*/ 	.short	0x0380
        /*0092*/ 	.short	0x0030


	//----- nvinfo : EIATTR_SW_WAR
	.align		4
.L_187:
        /*0094*/ 	.byte	0x04, 0x36
        /*0096*/ 	.short	(.L_189 - .L_188)
.L_188:
        /*0098*/ 	.word	0x00000008
.L_189:


//--------------------- .nv.info._Z8KernelM5iPfS_S_S_ --------------------------
	.section	.nv.info._Z8KernelM5iPfS_S_S_,"",@"SHT_CUDA_INFO"
	.sectionflags	@""
	.align	4


	//----- nvinfo : EIATTR_CUDA_API_VERSION
	.align		4
        /*0000*/ 	.byte	0x04, 0x37
        /*0002*/ 	.short	(.L_191 - .L_190)
.L_190:
        /*0004*/ 	.word	0x00000082


	//----- nvinfo : EIATTR_KPARAM_INFO
	.align		4
.L_191:
        /*0008*/ 	.byte	0x04, 0x17
        /*000a*/ 	.short	(.L_193 - .L_192)
.L_192:
        /*000c*/ 	.word	0x00000000
        /*0010*/ 	.short	0x0004
        /*0012*/ 	.short	0x0020
        /*0014*/ 	.byte	0x00, 0xf5, 0x21, 0x00


	//----- nvinfo : EIATTR_KPARAM_INFO
	.align		4
.L_193:
        /*0018*/ 	.byte	0x04, 0x17
        /*001a*/ 	.short	(.L_195 - .L_194)
.L_194:
        /*001c*/ 	.word	0x00000000
        /*0020*/ 	.short	0x0003
        /*0022*/ 	.short	0x0018
        /*0024*/ 	.byte	0x00, 0xf5, 0x21, 0x00


	//----- nvinfo : EIATTR_KPARAM_INFO
	.align		4
.L_195:
        /*0028*/ 	.byte	0x04, 0x17
        /*002a*/ 	.short	(.L_197 - .L_196)
.L_196:
        /*002c*/ 	.word	0x00000000
        /*0030*/ 	.short	0x0002
        /*0032*/ 	.short	0x0010
        /*0034*/ 	.byte	0x00, 0xf5, 0x21, 0x00


	//----- nvinfo : EIATTR_KPARAM_INFO
	.align		4
.L_197:
        /*0038*/ 	.byte	0x04, 0x17
        /*003a*/ 	.short	(.L_199 - .L_198)
.L_198:
        /*003c*/ 	.word	0x00000000
        /*0040*/ 	.short	0x0001
        /*0042*/ 	.short	0x0008
        /*0044*/ 	.byte	0x00, 0xf5, 0x21, 0x00


	//----- nvinfo : EIATTR_KPARAM_INFO
	.align		4
.L_199:
        /*0048*/ 	.byte	0x04, 0x17
        /*004a*/ 	.short	(.L_201 - .L_200)
.L_200:
        /*004c*/ 	.word	0x00000000
        /*0050*/ 	.short	0x0000
        /*0052*/ 	.short	0x0000
        /*0054*/ 	.byte	0x00, 0xf0, 0x11, 0x00


	//----- nvinfo : EIATTR_SPARSE_MMA_MASK
	.align		4
.L_201:
        /*0058*/ 	.byte	0x03, 0x50
        /*005a*/ 	.short	0x0000


	//----- nvinfo : EIATTR_MAXREG_COUNT
	.align		4
        /*005c*/ 	.byte	0x03, 0x1b
        /*005e*/ 	.short	0x00ff


	//----- nvinfo : EIATTR_NUM_BARRIERS
	.align		4
        /*0060*/ 	.byte	0x02, 0x4c
        /*0062*/ 	.byte	0x01
	.zero		1


	//----- nvinfo : EIATTR_MERCURY_ISA_VERSION
	.align		4
        /*0064*/ 	.byte	0x03, 0x5f
        /*0066*/ 	.short	0x0101


	//----- nvinfo : EIATTR_VRC_CTA_INIT_COUNT
	.align		4
        /*0068*/ 	.byte	0x02, 0x4a
	.zero		1
	.zero		1


	//----- nvinfo : EIATTR_EXIT_INSTR_OFFSETS
	.align		4
        /*006c*/ 	.byte	0x04, 0x1c
        /*006e*/ 	.short	(.L_203 - .L_202)


	//   ....[0]....
.L_202:
        /*0070*/ 	.word	0x00000790


	//----- nvinfo : EIATTR_CBANK_PARAM_SIZE
	.align		4
.L_203:
        /*0074*/ 	.byte	0x03, 0x19
        /*0076*/ 	.short	0x0028


	//----- nvinfo : EIATTR_PARAM_CBANK
	.align		4
        /*0078*/ 	.byte	0x04, 0x0a
        /*007a*/ 	.short	(.L_205 - .L_204)
	.align		4
.L_204:
        /*007c*/ 	.word	index@(.nv.constant0._Z8KernelM5iPfS_S_S_)
        /*0080*/ 	.short	0x0380
        /*0082*/ 	.short	0x0028


	//----- nvinfo : EIATTR_SW_WAR
	.align		4
.L_205:
        /*0084*/ 	.byte	0x04, 0x36
        /*0086*/ 	.short	(.L_207 - .L_206)
.L_206:
        /*0088*/ 	.word	0x00000008
.L_207:


//--------------------- .nv.info._Z8KernelM4iPfS_S_S_ --------------------------
	.section	.nv.info._Z8KernelM4iPfS_S_S_,"",@"SHT_CUDA_INFO"
	.sectionflags	@""
	.align	4


	//----- nvinfo : EIATTR_CUDA_API_VERSION
	.align		4
        /*0000*/ 	.byte	0x04, 0x37
        /*0002*/ 	.short	(.L_209 - .L_208)
.L_208:
        /*0004*/ 	.word	0x00000082


	//----- nvinfo : EIATTR_KPARAM_INFO
	.align		4
.L_209:
        /*0008*/ 	.byte	0x04, 0x17
        /*000a*/ 	.short	(.L_211 - .L_210)
.L_210:
        /*000c*/ 	.word	0x00000000
        /*0010*/ 	.short	0x0004
        /*0012*/ 	.short	0x0020
        /*0014*/ 	.byte	0x00, 0xf5, 0x21, 0x00


	//----- nvinfo : EIATTR_KPARAM_INFO
	.align		4
.L_211:
        /*0018*/ 	.byte	0x04, 0x17
        /*001a*/ 	.short	(.L_213 - .L_212)
.L_212:
        /*001c*/ 	.word	0x00000000
        /*0020*/ 	.short	0x0003
        /*0022*/ 	.short	0x0018
        /*0024*/ 	.byte	0x00, 0xf5, 0x21, 0x00


	//----- nvinfo : EIATTR_KPARAM_INFO
	.align		4
.L_213:
        /*0028*/ 	.byte	0x04, 0x17
        /*002a*/ 	.short	(.L_215 - .L_214)
.L_214:
        /*002c*/ 	.word	0x00000000
        /*0030*/ 	.short	0x0002
        /*0032*/ 	.short	0x0010
        /*0034*/ 	.byte	0x00, 0xf5, 0x21, 0x00


	//----- nvinfo : EIATTR_KPARAM_INFO
	.align		4
.L_215:
        /*0038*/ 	.byte	0x04, 0x17
        /*003a*/ 	.short	(.L_217 - .L_216)
.L_216:
        /*003c*/ 	.word	0x00000000
        /*0040*/ 	.short	0x0001
        /*0042*/ 	.short	0x0008
        /*0044*/ 	.byte	0x00, 0xf5, 0x21, 0x00


	//----- nvinfo : EIATTR_KPARAM_INFO
	.align		4
.L_217:
        /*0048*/ 	.byte	0x04, 0x17
        /*004a*/ 	.short	(.L_219 - .L_218)
.L_218:
        /*004c*/ 	.word	0x00000000
        /*0050*/ 	.short	0x0000
        /*0052*/ 	.short	0x0000
        /*0054*/ 	.byte	0x00, 0xf0, 0x11, 0x00


	//----- nvinfo : EIATTR_SPARSE_MMA_MASK
	.align		4
.L_219:
        /*0058*/ 	.byte	0x03, 0x50
        /*005a*/ 	.short	0x0000


	//----- nvinfo : EIATTR_MAXREG_COUNT
	.align		4
        /*005c*/ 	.byte	0x03, 0x1b
        /*005e*/ 	.short	0x00ff


	//----- nvinfo : EIATTR_NUM_BARRIERS
	.align		4
        /*0060*/ 	.byte	0x02, 0x4c
        /*0062*/ 	.byte	0x01
	.zero		1


	//----- nvinfo : EIATTR_MERCURY_ISA_VERSION
	.align		4
        /*0064*/ 	.byte	0x03, 0x5f
        /*0066*/ 	.short	0x0101


	//----- nvinfo : EIATTR_VRC_CTA_INIT_COUNT
	.align		4
        /*0068*/ 	.byte	0x02, 0x4a
	.zero		1
	.zero		1


	//----- nvinfo : EIATTR_EXIT_INSTR_OFFSETS
	.align		4
        /*006c*/ 	.byte	0x04, 0x1c
        /*006e*/ 	.short	(.L_221 - .L_220)


	//   ....[0]....
.L_220:
        /*0070*/ 	.word	0x00000790


	//----- nvinfo : EIATTR_CBANK_PARAM_SIZE
	.align		4
.L_221:
        /*0074*/ 	.byte	0x03, 0x19
        /*0076*/ 	.short	0x0028


	//----- nvinfo : EIATTR_PARAM_CBANK
	.align		4
        /*0078*/ 	.byte	0x04, 0x0a
        /*007a*/ 	.short	(.L_223 - .L_222)
	.align		4
.L_222:
        /*007c*/ 	.word	index@(.nv.constant0._Z8KernelM4iPfS_S_S_)
        /*0080*/ 	.short	0x0380
        /*0082*/ 	.short	0x0028


	//----- nvinfo : EIATTR_SW_WAR
	.align		4
.L_223:
        /*0084*/ 	.byte	0x04, 0x36
        /*0086*/ 	.short	(.L_225 - .L_224)
.L_224:
        /*0088*/ 	.word	0x00000008
.L_225:


//--------------------- .nv.info._Z8KernelM3iPfS_S_S_ --------------------------
	.section	.nv.info._Z8KernelM3iPfS_S_S_,"",@"SHT_CUDA_INFO"
	.sectionflags	@""
	.align	4


	//----- nvinfo : EIATTR_CUDA_API_VERSION
	.align		4
        /*0000*/ 	.byte	0x04, 0x37
        /*0002*/ 	.short	(.L_227 - .L_226)
.L_226:
        /*0004*/ 	.word	0x00000082


	//----- nvinfo : EIATTR_KPARAM_INFO
	.align		4
.L_227:
        /*0008*/ 	.byte	0x04, 0x17
        /*000a*/ 	.short	(.L_229 - .L_228)
.L_228:
        /*000c*/ 	.word	0x00000000
        /*0010*/ 	.short	0x0004
        /*0012*/ 	.short	0x0020
        /*0014*/ 	.byte	0x00, 0xf5, 0x21, 0x00


	//----- nvinfo : EIATTR_KPARAM_INFO
	.align		4
.L_229:
        /*0018*/ 	.byte	0x04, 0x17
        /*001a*/ 	.short	(.L_231 - .L_230)
.L_230:
        /*001c*/ 	.word	0x00000000
        /*0020*/ 	.short	0x0003
        /*0022*/ 	.short	0x0018
        /*0024*/ 	.byte	0x00, 0xf5, 0x21, 0x00


	//----- nvinfo : EIATTR_KPARAM_INFO
	.align		4
.L_231:
        /*0028*/ 	.byte	0x04, 0x17
        /*002a*/ 	.short	(.L_233 - .L_232)
.L_232:
        /*002c*/ 	.word	0x00000000
        /*0030*/ 	.short	0x0002
        /*0032*/ 	.short	0x0010
        /*0034*/ 	.byte	0x00, 0xf5, 0x21, 0x00


	//----- nvinfo : EIATTR_KPARAM_INFO
	.align		4
.L_233:
        /*0038*/ 	.byte	0x04, 0x17
        /*003a*/ 	.short	(.L_235 - .L_234)
.L_234:
        /*003c*/ 	.word	0x00000000
        /*0040*/ 	.short	0x0001
        /*0042*/ 	.short	0x0008
        /*0044*/ 	.byte	0x00, 0xf5, 0x21, 0x00


	//----- nvinfo : EIATTR_KPARAM_INFO
	.align		4
.L_235:
        /*0048*/ 	.byte	0x04, 0x17
        /*004a*/ 	.short	(.L_237 - .L_236)
.L_236:
        /*004c*/ 	.word	0x00000000
        /*0050*/ 	.short	0x0000
        /*0052*/ 	.short	0x0000
        /*0054*/ 	.byte	0x00, 0xf0, 0x11, 0x00


	//----- nvinfo : EIATTR_SPARSE_MMA_MASK
	.align		4
.L_237:
        /*0058*/ 	.byte	0x03, 0x50
        /*005a*/ 	.short	0x0000


	//----- nvinfo : EIATTR_MAXREG_COUNT
	.align		4
        /*005c*/ 	.byte	0x03, 0x1b
        /*005e*/ 	.short	0x00ff


	//----- nvinfo : EIATTR_NUM_BARRIERS
	.align		4
        /*0060*/ 	.byte	0x02, 0x4c
        /*0062*/ 	.byte	0x01
	.zero		1


	//----- nvinfo : EIATTR_MERCURY_ISA_VERSION
	.align		4
        /*0064*/ 	.byte	0x03, 0x5f
        /*0066*/ 	.short	0x0101


	//----- nvinfo : EIATTR_VRC_CTA_INIT_COUNT
	.align		4
        /*0068*/ 	.byte	0x02, 0x4a
	.zero		1
	.zero		1


	//----- nvinfo : EIATTR_EXIT_INSTR_OFFSETS
	.align		4
        /*006c*/ 	.byte	0x04, 0x1c
        /*006e*/ 	.short	(.L_239 - .L_238)


	//   ....[0]....
.L_238:
        /*0070*/ 	.word	0x00000790


	//----- nvinfo : EIATTR_CBANK_PARAM_SIZE
	.align		4
.L_239:
        /*0074*/ 	.byte	0x03, 0x19
        /*0076*/ 	.short	0x0028


	//----- nvinfo : EIATTR_PARAM_CBANK
	.align		4
        /*0078*/ 	.byte	0x04, 0x0a
        /*007a*/ 	.short	(.L_241 - .L_240)
	.align		4
.L_240:
        /*007c*/ 	.word	index@(.nv.constant0._Z8KernelM3iPfS_S_S_)
        /*0080*/ 	.short	0x0380
        /*0082*/ 	.short	0x0028


	//----- nvinfo : EIATTR_SW_WAR
	.align		4
.L_241:
        /*0084*/ 	.byte	0x04, 0x36
        /*0086*/ 	.short	(.L_243 - .L_242)
.L_242:
        /*0088*/ 	.word	0x00000008
.L_243:


//--------------------- .nv.info._Z8KernelM2iPfS_S_S_ --------------------------
	.section	.nv.info._Z8KernelM2iPfS_S_S_,"",@"SHT_CUDA_INFO"
	.sectionflags	@""
	.align	4


	//----- nvinfo : EIATTR_CUDA_API_VERSION
	.align		4
        /*0000*/ 	.byte	0x04, 0x37
        /*0002*/ 	.short	(.L_245 - .L_244)
.L_244:
        /*0004*/ 	.word	0x00000082


	//----- nvinfo : EIATTR_KPARAM_INFO
	.align		4
.L_245:
        /*0008*/ 	.byte	0x04, 0x17
        /*000a*/ 	.short	(.L_247 - .L_246)
.L_246:
        /*000c*/ 	.word	0x00000000
        /*0010*/ 	.short	0x0004
        /*0012*/ 	.short	0x0020
        /*0014*/ 	.byte	0x00, 0xf5, 0x21, 0x00


	//----- nvinfo : EIATTR_KPARAM_INFO
	.align		4
.L_247:
        /*0018*/ 	.byte	0x04, 0x17
        /*001a*/ 	.short	(.L_249 - .L_248)
.L_248:
        /*001c*/ 	.word	0x00000000
        /*0020*/ 	.short	0x0003
        /*0022*/ 	.short	0x0018
        /*0024*/ 	.byte	0x00, 0xf5, 0x21, 0x00


	//----- nvinfo : EIATTR_KPARAM_INFO
	.align		4
.L_249:
        /*0028*/ 	.byte	0x04, 0x17
        /*002a*/ 	.short	(.L_251 - .L_250)
.L_250:
        /*002c*/ 	.word	0x00000000
        /*0030*/ 	.short	0x0002
        /*0032*/ 	.short	0x0010
        /*0034*/ 	.byte	0x00, 0xf5, 0x21, 0x00


	//----- nvinfo : EIATTR_KPARAM_INFO
	.align		4
.L_251:
        /*0038*/ 	.byte	0x04, 0x17
        /*003a*/ 	.short	(.L_253 - .L_252)
.L_252:
        /*003c*/ 	.word	0x00000000
        /*0040*/ 	.short	0x0001
        /*0042*/ 	.short	0x0008
        /*0044*/ 	.byte	0x00, 0xf5, 0x21, 0x00


	//----- nvinfo : EIATTR_KPARAM_INFO
	.align		4
.L_253:
        /*0048*/ 	.byte	0x04, 0x17
        /*004a*/ 	.short	(.L_255 - .L_254)
.L_254:
        /*004c*/ 	.word	0x00000000
        /*0050*/ 	.short	0x0000
        /*0052*/ 	.short	0x0000
        /*0054*/ 	.byte	0x00, 0xf0, 0x11, 0x00


	//----- nvinfo : EIATTR_SPARSE_MMA_MASK
	.align		4
.L_255:
        /*0058*/ 	.byte	0x03, 0x50
        /*005a*/ 	.short	0x0000


	//----- nvinfo : EIATTR_MAXREG_COUNT
	.align		4
        /*005c*/ 	.byte	0x03, 0x1b
        /*005e*/ 	.short	0x00ff


	//----- nvinfo : EIATTR_NUM_BARRIERS
	.align		4
        /*0060*/ 	.byte	0x02, 0x4c
        /*0062*/ 	.byte	0x01
	.zero		1


	//----- nvinfo : EIATTR_MERCURY_ISA_VERSION
	.align		4
        /*0064*/ 	.byte	0x03, 0x5f
        /*0066*/ 	.short	0x0101


	//----- nvinfo : EIATTR_VRC_CTA_INIT_COUNT
	.align		4
        /*0068*/ 	.byte	0x02, 0x4a
	.zero		1
	.zero		1


	//----- nvinfo : EIATTR_EXIT_INSTR_OFFSETS
	.align		4
        /*006c*/ 	.byte	0x04, 0x1c
        /*006e*/ 	.short	(.L_257 - .L_256)


	//   ....[0]....
.L_256:
        /*0070*/ 	.word	0x00000790


	//----- nvinfo : EIATTR_CBANK_PARAM_SIZE
	.align		4
.L_257:
        /*0074*/ 	.byte	0x03, 0x19
        /*0076*/ 	.short	0x0028


	//----- nvinfo : EIATTR_PARAM_CBANK
	.align		4
        /*0078*/ 	.byte	0x04, 0x0a
        /*007a*/ 	.short	(.L_259 - .L_258)
	.align		4
.L_258:
        /*007c*/ 	.word	index@(.nv.constant0._Z8KernelM2iPfS_S_S_)
        /*0080*/ 	.short	0x0380
        /*0082*/ 	.short	0x0028


	//----- nvinfo : EIATTR_SW_WAR
	.align		4
.L_259:
        /*0084*/ 	.byte	0x04, 0x36
        /*0086*/ 	.short	(.L_261 - .L_260)
.L_260:
        /*0088*/ 	.word	0x00000008
.L_261:


//--------------------- .nv.info._Z8KernelM1iPfS_S_S_S_ --------------------------
	.section	.nv.info._Z8KernelM1iPfS_S_S_S_,"",@"SHT_CUDA_INFO"
	.sectionflags	@""
	.align	4


	//----- nvinfo : EIATTR_CUDA_API_VERSION
	.align		4
        /*0000*/ 	.byte	0x04, 0x37
        /*0002*/ 	.short	(.L_263 - .L_262)
.L_262:
        /*0004*/ 	.word	0x00000082


	//----- nvinfo : EIATTR_KPARAM_INFO
	.align		4
.L_263:
        /*0008*/ 	.byte	0x04, 0x17
        /*000a*/ 	.short	(.L_265 - .L_264)
.L_264:
        /*000c*/ 	.word	0x00000000
        /*0010*/ 	.short	0x0005
        /*0012*/ 	.short	0x0028
        /*0014*/ 	.byte	0x00, 0xf5, 0x21, 0x00


	//----- nvinfo : EIATTR_KPARAM_INFO
	.align		4
.L_265:
        /*0018*/ 	.byte	0x04, 0x17
        /*001a*/ 	.short	(.L_267 - .L_266)
.L_266:
        /*001c*/ 	.word	0x00000000
        /*0020*/ 	.short	0x0004
        /*0022*/ 	.short	0x0020
        /*0024*/ 	.byte	0x00, 0xf5, 0x21, 0x00


	//----- nvinfo : EIATTR_KPARAM_INFO
	.align		4
.L_267:
        /*0028*/ 	.byte	0x04, 0x17
        /*002a*/ 	.short	(.L_269 - .L_268)
.L_268:
        /*002c*/ 	.word	0x00000000
        /*0030*/ 	.short	0x0003
        /*0032*/ 	.short	0x0018
        /*0034*/ 	.byte	0x00, 0xf5, 0x21, 0x00


	//----- nvinfo : EIATTR_KPARAM_INFO
	.align		4
.L_269:
        /*0038*/ 	.byte	0x04, 0x17
        /*003a*/ 	.short	(.L_271 - .L_270)
.L_270:
        /*003c*/ 	.word	0x00000000
        /*0040*/ 	.short	0x0002
        /*0042*/ 	.short	0x0010
        /*0044*/ 	.byte	0x00, 0xf5, 0x21, 0x00


	//----- nvinfo : EIATTR_KPARAM_INFO
	.align		4
.L_271:
        /*0048*/ 	.byte	0x04, 0x17
        /*004a*/ 	.short	(.L_273 - .L_272)
.L_272:
        /*004c*/ 	.word	0x00000000
        /*0050*/ 	.short	0x0001
        /*0052*/ 	.short	0x0008
        /*0054*/ 	.byte	0x00, 0xf5, 0x21, 0x00


	//----- nvinfo : EIATTR_KPARAM_INFO
	.align		4
.L_273:
        /*0058*/ 	.byte	0x04, 0x17
        /*005a*/ 	.short	(.L_275 - .L_274)
.L_274:
        /*005c*/ 	.word	0x00000000
        /*0060*/ 	.short	0x0000
        /*0062*/ 	.short	0x0000
        /*0064*/ 	.byte	0x00, 0xf0, 0x11, 0x00


	//----- nvinfo : EIATTR_SPARSE_MMA_MASK
	.align		4
.L_275:
        /*0068*/ 	.byte	0x03, 0x50
        /*006a*/ 	.short	0x0000


	//----- nvinfo : EIATTR_MAXREG_COUNT
	.align		4
        /*006c*/ 	.byte	0x03, 0x1b
        /*006e*/ 	.short	0x00ff


	//----- nvinfo : EIATTR_NUM_BARRIERS
	.align		4
        /*0070*/ 	.byte	0x02, 0x4c
        /*0072*/ 	.byte	0x01
	.zero		1


	//----- nvinfo : EIATTR_MERCURY_ISA_VERSION
	.align		4
        /*0074*/ 	.byte	0x03, 0x5f
        /*0076*/ 	.short	0x0101


	//----- nvinfo : EIATTR_VRC_CTA_INIT_COUNT
	.align		4
        /*0078*/ 	.byte	0x02, 0x4a
	.zero		1
	.zero		1


	//----- nvinfo : EIATTR_EXIT_INSTR_OFFSETS
	.align		4
        /*007c*/ 	.byte	0x04, 0x1c
        /*007e*/ 	.short	(.L_277 - .L_276)


	//   ....[0]....
.L_276:
        /*0080*/ 	.word	0x000007d0


	//----- nvinfo : EIATTR_CBANK_PARAM_SIZE
	.align		4
.L_277:
        /*0084*/ 	.byte	0x03, 0x19
        /*0086*/ 	.short	0x0030


	//----- nvinfo : EIATTR_PARAM_CBANK
	.align		4
        /*0088*/ 	.byte	0x04, 0x0a
        /*008a*/ 	.short	(.L_279 - .L_278)
	.align		4
.L_278:
        /*008c*/ 	.word	index@(.nv.constant0._Z8KernelM1iPfS_S_S_S_)
        /*0090*/ 	.short	0x0380
        /*0092*/ 	.short	0x0030


	//----- nvinfo : EIATTR_SW_WAR
	.align		4
.L_279:
        /*0094*/ 	.byte	0x04, 0x36
        /*0096*/ 	.short	(.L_281 - .L_280)
.L_280:
        /*0098*/ 	.word	0x00000008
.L_281:


//--------------------- .nv.info._Z9Kernel1x1iiiPfS_S_ --------------------------
	.section	.nv.info._Z9Kernel1x1iiiPfS_S_,"",@"SHT_CUDA_INFO"
	.sectionflags	@""
	.align	4


	//----- nvinfo : EIATTR_CUDA_API_VERSION
	.align		4
        /*0000*/ 	.byte	0x04, 0x37
        /*0002*/ 	.short	(.L_283 - .L_282)
.L_282:
        /*0004*/ 	.word	0x00000082


	//----- nvinfo : EIATTR_KPARAM_INFO
	.align		4
.L_283:
        /*0008*/ 	.byte	0x04, 0x17
        /*000a*/ 	.short	(.L_285 - .L_284)
.L_284:
        /*000c*/ 	.word	0x00000000
        /*0010*/ 	.short	0x0005
        /*0012*/ 	.short	0x0020
        /*0014*/ 	.byte	0x00, 0xf5, 0x21, 0x00


	//----- nvinfo : EIATTR_KPARAM_INFO
	.align		4
.L_285:
        /*0018*/ 	.byte	0x04, 0x17
        /*001a*/ 	.short	(.L_287 - .L_286)
.L_286:
        /*001c*/ 	.word	0x00000000
        /*0020*/ 	.short	0x0004
        /*0022*/ 	.short	0x0018
        /*0024*/ 	.byte	0x00, 0xf5, 0x21, 0x00


	//----- nvinfo : EIATTR_KPARAM_INFO
	.align		4
.L_287:
        /*0028*/ 	.byte	0x04, 0x17
        /*002a*/ 	.short	(.L_289 - .L_288)
.L_288:
        /*002c*/ 	.word	0x00000000
        /*0030*/ 	.short	0x0003
        /*0032*/ 	.short	0x0010
        /*0034*/ 	.byte	0x00, 0xf5, 0x21, 0x00


	//----- nvinfo : EIATTR_KPARAM_INFO
	.align		4
.L_289:
        /*0038*/ 	.byte	0x04, 0x17
        /*003a*/ 	.short	(.L_291 - .L_290)
.L_290:
        /*003c*/ 	.word	0x00000000
        /*0040*/ 	.short	0x0002
        /*0042*/ 	.short	0x0008
        /*0044*/ 	.byte	0x00, 0xf0, 0x11, 0x00


	//----- nvinfo : EIATTR_KPARAM_INFO
	.align		4
.L_291:
        /*0048*/ 	.byte	0x04, 0x17
        /*004a*/ 	.short	(.L_293 - .L_292)
.L_292:
        /*004c*/ 	.word	0x00000000
        /*0050*/ 	.short	0x0001
        /*0052*/ 	.short	0x0004
        /*0054*/ 	.byte	0x00, 0xf0, 0x11, 0x00


	//----- nvinfo : EIATTR_KPARAM_INFO
	.align		4
.L_293:
        /*0058*/ 	.byte	0x04, 0x17
        /*005a*/ 	.short	(.L_295 - .L_294)
.L_294:
        /*005c*/ 	.word	0x00000000
        /*0060*/ 	.short	0x0000
        /*0062*/ 	.short	0x0000
        /*0064*/ 	.byte	0x00, 0xf0, 0x11, 0x00


	//----- nvinfo : EIATTR_SPARSE_MMA_MASK
	.align		4
.L_295:
        /*0068*/ 	.byte	0x03, 0x50
        /*006a*/ 	.short	0x0000


	//----- nvinfo : EIATTR_MAXREG_COUNT
	.align		4
        /*006c*/ 	.byte	0x03, 0x1b
        /*006e*/ 	.short	0x00ff


	//----- nvinfo : EIATTR_MERCURY_ISA_VERSION
	.align		4
        /*0070*/ 	.byte	0x03, 0x5f
        /*0072*/ 	.short	0x0101


	//----- nvinfo : EIATTR_VRC_CTA_INIT_COUNT
	.align		4
        /*0074*/ 	.byte	0x02, 0x4a
	.zero		1
	.zero		1


	//----- nvinfo : EIATTR_EXIT_INSTR_OFFSETS
	.align		4
        /*0078*/ 	.byte	0x04, 0x1c
        /*007a*/ 	.short	(.L_297 - .L_296)


	//   ....[0]....
.L_296:
        /*007c*/ 	.word	0x000008f0


	//----- nvinfo : EIATTR_CBANK_PARAM_SIZE
	.align		4
.L_297:
        /*0080*/ 	.byte	0x03, 0x19
        /*0082*/ 	.short	0x0028


	//----- nvinfo : EIATTR_PARAM_CBANK
	.align		4
        /*0084*/ 	.byte	0x04, 0x0a
        /*0086*/ 	.short	(.L_299 - .L_298)
	.align		4
.L_298:
        /*0088*/ 	.word	index@(.nv.constant0._Z9Kernel1x1iiiPfS_S_)
        /*008c*/ 	.short	0x0380
        /*008e*/ 	.short	0x0028


	//----- nvinfo : EIATTR_SW_WAR
	.align		4
.L_299:
        /*0090*/ 	.byte	0x04, 0x36
        /*0092*/ 	.short	(.L_301 - .L_300)
.L_300:
        /*0094*/ 	.word	0x00000008
.L_301:


//--------------------- .nv.info._Z8KernelMMiiiPfS_S_ --------------------------
	.section	.nv.info._Z8KernelMMiiiPfS_S_,"",@"SHT_CUDA_INFO"
	.sectionflags	@""
	.align	4


	//----- nvinfo : EIATTR_CUDA_API_VERSION
	.align		4
        /*0000*/ 	.byte	0x04, 0x37
        /*0002*/ 	.short	(.L_303 - .L_302)
.L_302:
        /*0004*/ 	.word	0x00000082


	//----- nvinfo : EIATTR_KPARAM_INFO
	.align		4
.L_303:
        /*0008*/ 	.byte	0x04, 0x17
        /*000a*/ 	.short	(.L_305 - .L_304)
.L_304:
        /*000c*/ 	.word	0x00000000
        /*0010*/ 	.short	0x0005
        /*0012*/ 	.short	0x0020
        /*0014*/ 	.byte	0x00, 0xf5, 0x21, 0x00


	//----- nvinfo : EIATTR_KPARAM_INFO
	.align		4
.L_305:
        /*0018*/ 	.byte	0x04, 0x17
        /*001a*/ 	.short	(.L_307 - .L_306)
.L_306:
        /*001c*/ 	.word	0x00000000
        /*0020*/ 	.short	0x0004
        /*0022*/ 	.short	0x0018
        /*0024*/ 	.byte	0x00, 0xf5, 0x21, 0x00


	//----- nvinfo : EIATTR_KPARAM_INFO
	.align		4
.L_307:
        /*0028*/ 	.byte	0x04, 0x17
        /*002a*/ 	.short	(.L_309 - .L_308)
.L_308:
        /*002c*/ 	.word	0x00000000
        /*0030*/ 	.short	0x0003
        /*0032*/ 	.short	0x0010
        /*0034*/ 	.byte	0x00, 0xf5, 0x21, 0x00


	//----- nvinfo : EIATTR_KPARAM_INFO
	.align		4
.L_309:
        /*0038*/ 	.byte	0x04, 0x17
        /*003a*/ 	.short	(.L_311 - .L_310)
.L_310:
        /*003c*/ 	.word	0x00000000
        /*0040*/ 	.short	0x0002
        /*0042*/ 	.short	0x0008
        /*0044*/ 	.byte	0x00, 0xf0, 0x11, 0x00


	//----- nvinfo : EIATTR_KPARAM_INFO
	.align		4
.L_311:
        /*0048*/ 	.byte	0x04, 0x17
        /*004a*/ 	.short	(.L_313 - .L_312)
.L_312:
        /*004c*/ 	.word	0x00000000
        /*0050*/ 	.short	0x0001
        /*0052*/ 	.short	0x0004
        /*0054*/ 	.byte	0x00, 0xf0, 0x11, 0x00


	//----- nvinfo : EIATTR_KPARAM_INFO
	.align		4
.L_313:
        /*0058*/ 	.byte	0x04, 0x17
        /*005a*/ 	.short	(.L_315 - .L_314)
.L_314:
        /*005c*/ 	.word	0x00000000
        /*0060*/ 	.short	0x0000
        /*0062*/ 	.short	0x0000
        /*0064*/ 	.byte	0x00, 0xf0, 0x11, 0x00


	//----- nvinfo : EIATTR_SPARSE_MMA_MASK
	.align		4
.L_315:
        /*0068*/ 	.byte	0x03, 0x50
        /*006a*/ 	.short	0x0000


	//----- nvinfo : EIATTR_MAXREG_COUNT
	.align		4
        /*006c*/ 	.byte	0x03, 0x1b
        /*006e*/ 	.short	0x00ff


	//----- nvinfo : EIATTR_NUM_BARRIERS
	.align		4
        /*0070*/ 	.byte	0x02, 0x4c
        /*0072*/ 	.byte	0x01
	.zero		1


	//----- nvinfo : EIATTR_MERCURY_ISA_VERSION
	.align		4
        /*0074*/ 	.byte	0x03, 0x5f
        /*0076*/ 	.short	0x0101


	//----- nvinfo : EIATTR_VRC_CTA_INIT_COUNT
	.align		4
        /*0078*/ 	.byte	0x02, 0x4a
	.zero		1
	.zero		1


	//----- nvinfo : EIATTR_EXIT_INSTR_OFFSETS
	.align		4
        /*007c*/ 	.byte	0x04, 0x1c
        /*007e*/ 	.short	(.L_317 - .L_316)


	//   ....[0]....
.L_316:
        /*0080*/ 	.word	0x00000770


	//----- nvinfo : EIATTR_CBANK_PARAM_SIZE
	.align		4
.L_317:
        /*0084*/ 	.byte	0x03, 0x19
        /*0086*/ 	.short	0x0028


	//----- nvinfo : EIATTR_PARAM_CBANK
	.align		4
        /*0088*/ 	.byte	0x04, 0x0a
        /*008a*/ 	.short	(.L_319 - .L_318)
	.align		4
.L_318:
        /*008c*/ 	.word	index@(.nv.constant0._Z8KernelMMiiiPfS_S_)
        /*0090*/ 	.short	0x0380
        /*0092*/ 	.short	0x0028


	//----- nvinfo : EIATTR_SW_WAR
	.align		4
.L_319:
        /*0094*/ 	.byte	0x04, 0x36
        /*0096*/ 	.short	(.L_321 - .L_320)
.L_320:
        /*0098*/ 	.word	0x00000008
.L_321:


//--------------------- .nv.callgraph             --------------------------
	.section	.nv.callgraph,"",@"SHT_CUDA_CALLGRAPH"
	.align	4
	.sectionentsize	8
	.align		4
        /*0000*/ 	.word	0x00000000
	.align		4
        /*0004*/ 	.word	0xffffffff
	.align		4
        /*0008*/ 	.word	0x00000000
	.align		4
        /*000c*/ 	.word	0xfffffffe
	.align		4
        /*0010*/ 	.word	0x00000000
	.align		4
        /*0014*/ 	.word	0xfffffffd
	.align		4
        /*0018*/ 	.word	0x00000000
	.align		4
        /*001c*/ 	.word	0xfffffffc


//--------------------- .text._Z9KernelC22iPfS_S_S_S_ --------------------------
	.section	.text._Z9KernelC22iPfS_S_S_S_,"ax",@progbits
	.align	128
        .global         _Z9KernelC22iPfS_S_S_S_
        .type           _Z9KernelC22iPfS_S_S_S_,@function
        .size           _Z9KernelC22iPfS_S_S_S_,(.L_x_33 - _Z9KernelC22iPfS_S_S_S_)
        .other          _Z9KernelC22iPfS_S_S_S_,@"STO_CUDA_ENTRY STV_DEFAULT"
_Z9KernelC22iPfS_S_S_S_:
.text._Z9KernelC22iPfS_S_S_S_:
[----:B------:R-:W-:Y:S01]  /*0000*/  LDC R1, c[0x0][0x37c] ;  /* 0x0000df00ff017b82 */ /* 0x000fe20000000800 */
[----:B------:R-:W0:Y:S01]  /*0010*/  S2R R0, SR_CTAID.Y ;  /* 0x0000000000007919 */ /* 0x000e220000002600 */
[----:B------:R-:W1:Y:S01]  /*0020*/  LDCU UR6, c[0x0][0x380] ;  /* 0x00007000ff0677ac */ /* 0x000e620008000800 */
[----:B------:R-:W0:Y:S01]  /*0030*/  S2R R3, SR_TID.Y ;  /* 0x0000000000037919 */ /* 0x000e220000002200 */
[----:B------:R-:W2:Y:S01]  /*0040*/  S2R R11, SR_CTAID.X ;  /* 0x00000000000b7919 */ /* 0x000ea20000002500 */
[----:B------:R-:W2:Y:S01]  /*0050*/  S2R R2, SR_TID.X ;  /* 0x0000000000027919 */ /* 0x000ea20000002100 */
[----:B0-----:R-:W-:Y:S02]  /*0060*/  LEA R0, R0, R3, 0x5 ;  /* 0x0000000300007211 */ /* 0x001fe400078e28ff */
[----:B--2---:R-:W-:-:S04]  /*0070*/  LEA R11, R11, R2, 0x5 ;  /* 0x000000020b0b7211 */ /* 0x004fc800078e28ff */
[----:B------:R-:W-:-:S04]  /*0080*/  VIMNMX R2, PT, PT, R0, R11, !PT ;  /* 0x0000000b00027248 */ /* 0x000fc80007fe0100 */
[----:B-1----:R-:W-:-:S13]  /*0090*/  ISETP.GE.AND P0, PT, R2, UR6, PT ;  /* 0x0000000602007c0c */ /* 0x002fda000bf06270 */
[----:B------:R-:W-:Y:S05]  /*00a0*/  @P0 EXIT ;  /* 0x000000000000094d */ /* 0x000fea0003800000 */
[----:B------:R-:W0:Y:S01]  /*00b0*/  LDC.64 R2, c[0x0][0x388] ;  /* 0x0000e200ff027b82 */ /* 0x000e220000000a00 */
[----:B------:R-:W1:Y:S01]  /*00c0*/  LDCU.64 UR4, c[0x0][0x358] ;  /* 0x00006b00ff0477ac */ /* 0x000e620008000a00 */
[----:B------:R-:W-:-:S06]  /*00d0*/  IMAD R13, R0, UR6, R11 ;  /* 0x00000006000d7c24 */ /* 0x000fcc000f8e020b */
[----:B------:R-:W2:Y:S08]  /*00e0*/  LDC.64 R4, c[0x0][0x390] ;  /* 0x0000e400ff047b82 */ /* 0x000eb00000000a00 */
[----:B------:R-:W3:Y:S08]  /*00f0*/  LDC.64 R6, c[0x0][0x398] ;  /* 0x0000e600ff067b82 */ /* 0x000ef00000000a00 */
[----:B------:R-:W4:Y:S01]  /*0100*/  LDC.64 R8, c[0x0][0x3a0] ;  /* 0x0000e800ff087b82 */ /* 0x000f220000000a00 */
[----:B0-----:R-:W-:-:S06]  /*0110*/  IMAD.WIDE.U32 R2, R13, 0x4, R2 ;  /* 0x000000040d027825 */ /* 0x001fcc00078e0002 */
[----:B-1----:R-:W5:Y:S01]  /*0120*/  LDG.E R2, desc[UR4][R2.64] ;  /* 0x0000000402027981 */ /* 0x002f62000c1e1900 */
[C---:B--2---:R-:W-:Y:S01]  /*0130*/  IMAD.WIDE.U32 R4, R13.reuse, 0x4, R4 ;  /* 0x000000040d047825 */ /* 0x044fe200078e0004 */
[----:B------:R-:W0:Y:S05]  /*0140*/  LDC.64 R10, c[0x0][0x3a8] ;  /* 0x0000ea00ff0a7b82 */ /* 0x000e2a0000000a00 */
[----:B------:R-:W5:Y:S01]  /*0150*/  LDG.E R5, desc[UR4][R4.64] ;  /* 0x0000000404057981 */ /* 0x000f62000c1e1900 */
[----:B---3--:R-:W-:-:S06]  /*0160*/  IMAD.WIDE.U32 R6, R13, 0x4, R6 ;  /* 0x000000040d067825 */ /* 0x008fcc00078e0006 */
[----:B------:R-:W2:Y:S01]  /*0170*/  LDG.E R7, desc[UR4][R6.64] ;  /* 0x0000000406077981 */ /* 0x000ea2000c1e1900 */
[----:B----4-:R-:W-:-:S06]  /*0180*/  IMAD.WIDE.U32 R8, R13, 0x4, R8 ;  /* 0x000000040d087825 */ /* 0x010fcc00078e0008 */
[----:B------:R-:W3:Y:S01]  /*0190*/  LDG.E R9, desc[UR4][R8.64] ;  /* 0x0000000408097981 */ /* 0x000ee2000c1e1900 */
[----:B0-----:R-:W-:-:S04]  /*01a0*/  IMAD.WIDE.U32 R10, R13, 0x4, R10 ;  /* 0x000000040d0a7825 */ /* 0x001fc800078e000a */
[----:B-----5:R-:W-:-:S04]  /*01b0*/  FADD R0, R2, -R5 ;  /* 0x8000000502007221 */ /* 0x020fc80000000000 */
[----:B--2---:R-:W-:-:S04]  /*01c0*/  FADD R0, R0, R7 ;  /* 0x0000000700007221 */ /* 0x004fc80000000000 */
[----:B---3--:R-:W-:-:S05]  /*01d0*/  FADD R13, R0, R9 ;  /* 0x00000009000d7221 */ /* 0x008fca0000000000 */
[----:B------:R-:W-:Y:S01]  /*01e0*/  STG.E desc[UR4][R10.64], R13 ;  /* 0x0000000d0a007986 */ /* 0x000fe2000c101904 */
[----:B------:R-:W-:Y:S05]  /*01f0*/  EXIT ;  /* 0x000000000000794d */ /* 0x000fea0003800000 */
.L_x_0:
[----:B------:R-:W-:-:S00]  /*0200*/  BRA `(.L_x_0) ;  /* 0xfffffffc00fc7947 */ /* 0x000fc0000383ffff */
[----:B------:R-:W-:-:S00]  /*0210*/  NOP ;  /* 0x0000000000007918 */ /* 0x000fc00000000000 */
        /* <DEDUP_REMOVED lines=14> */
.L_x_33:


//--------------------- .text._Z9KernelC21iPfS_S_ --------------------------
	.section	.text._Z9KernelC21iPfS_S_,"ax",@progbits
	.align	128
        .global         _Z9KernelC21iPfS_S_
        .type           _Z9KernelC21iPfS_S_,@function
        .size           _Z9KernelC21iPfS_S_,(.L_x_34 - _Z9KernelC21iPfS_S_)
        .other          _Z9KernelC21iPfS_S_,@"STO_CUDA_ENTRY STV_DEFAULT"
_Z9KernelC21iPfS_S_:
.text._Z9KernelC21iPfS_S_:
        /* <DEDUP_REMOVED lines=15> */
[----:B------:R-:W3:Y:S01]  /*00f0*/  LDC.64 R6, c[0x0][0x398] ;  /* 0x0000e600ff067b82 */ /* 0x000ee20000000a00 */
[----:B0-----:R-:W-:-:S06]  /*0100*/  IMAD.WIDE.U32 R2, R9, 0x4, R2 ;  /* 0x0000000409027825 */ /* 0x001fcc00078e0002 */
[----:B-1----:R-:W4:Y:S01]  /*0110*/  LDG.E R2, desc[UR4][R2.64] ;  /* 0x0000000402027981 */ /* 0x002f22000c1e1900 */
[----:B--2---:R-:W-:-:S06]  /*0120*/  IMAD.WIDE.U32 R4, R9, 0x4, R4 ;  /* 0x0000000409047825 */ /* 0x004fcc00078e0004 */
[----:B------:R-:W4:Y:S01]  /*0130*/  LDG.E R5, desc[UR4][R4.64] ;  /* 0x0000000404057981 */ /* 0x000f22000c1e1900 */
[----:B---3--:R-:W-:-:S04]  /*0140*/  IMAD.WIDE.U32 R6, R9, 0x4, R6 ;  /* 0x0000000409067825 */ /* 0x008fc800078e0006 */
[----:B----4-:R-:W-:-:S05]  /*0150*/  FADD R9, R2, R5 ;  /* 0x0000000502097221 */ /* 0x010fca0000000000 */
[----:B------:R-:W-:Y:S01]  /*0160*/  STG.E desc[UR4][R6.64], R9 ;  /* 0x0000000906007986 */ /* 0x000fe2000c101904 */
[----:B------:R-:W-:Y:S05]  /*0170*/  EXIT ;  /* 0x000000000000794d */ /* 0x000fea0003800000 */
.L_x_1:
        /* <DEDUP_REMOVED lines=16> */
.L_x_34:


//--------------------- .text._Z9KernelC12iPfS_S_ --------------------------
	.section	.text._Z9KernelC12iPfS_S_,"ax",@progbits
	.align	128
        .global         _Z9KernelC12iPfS_S_
        .type           _Z9KernelC12iPfS_S_,@function
        .size           _Z9KernelC12iPfS_S_,(.L_x_35 - _Z9KernelC12iPfS_S_)
        .other          _Z9KernelC12iPfS_S_,@"STO_CUDA_ENTRY STV_DEFAULT"
_Z9KernelC12iPfS_S_:
.text._Z9KernelC12iPfS_S_:
        /* <DEDUP_REMOVED lines=24> */
.L_x_2:
        /* <DEDUP_REMOVED lines=16> */
.L_x_35:


//--------------------- .text._Z9KernelC11iPfS_S_S_S_ --------------------------
	.section	.text._Z9KernelC11iPfS_S_S_S_,"ax",@progbits
	.align	128
        .global         _Z9KernelC11iPfS_S_S_S_
        .type           _Z9KernelC11iPfS_S_S_S_,@function
        .size           _Z9KernelC11iPfS_S_S_S_,(.L_x_36 - _Z9KernelC11iPfS_S_S_S_)
        .other          _Z9KernelC11iPfS_S_S_S_,@"STO_CUDA_ENTRY STV_DEFAULT"
_Z9KernelC11iPfS_S_S_S_:
.text._Z9KernelC11iPfS_S_S_S_:
        /* <DEDUP_REMOVED lines=27> */
[----:B-----5:R-:W-:-:S04]  /*01b0*/  FADD R0, R2, R5 ;  /* 0x0000000502007221 */ /* 0x020fc80000000000 */
[----:B--2---:R-:W-:-:S04]  /*01c0*/  FADD R0, R0, -R7 ;  /* 0x8000000700007221 */ /* 0x004fc80000000000 */
[----:B---3--:R-:W-:-:S05]  /*01d0*/  FADD R13, R0, R9 ;  /* 0x00000009000d7221 */ /* 0x008fca0000000000 */
[----:B------:R-:W-:Y:S01]  /*01e0*/  STG.E desc[UR4][R10.64], R13 ;  /* 0x0000000d0a007986 */ /* 0x000fe2000c101904 */
[----:B------:R-:W-:Y:S05]  /*01f0*/  EXIT ;  /* 0x000000000000794d */ /* 0x000fea0003800000 */
.L_x_3:
        /* <DEDUP_REMOVED lines=16> */
.L_x_36:


//--------------------- .text._Z8KernelM7iPfS_S_S_S_ --------------------------
	.section	.text._Z8KernelM7iPfS_S_S_S_,"ax",@progbits
	.align	128
        .global         _Z8KernelM7iPfS_S_S_S_
        .type           _Z8KernelM7iPfS_S_S_S_,@function
        .size           _Z8KernelM7iPfS_S_S_S_,(.L_x_37 - _Z8KernelM7iPfS_S_S_S_)
        .other          _Z8KernelM7iPfS_S_S_S_,@"STO_CUDA_ENTRY STV_DEFAULT"
_Z8KernelM7iPfS_S_S_S_:
.text._Z8KernelM7iPfS_S_S_S_:
[----:B------:R-:W-:Y:S01]  /*0000*/  LDC R1, c[0x0][0x37c] ;  /* 0x0000df00ff017b82 */ /* 0x000fe20000000800 */
[----:B------:R-:W0:Y:S07]  /*0010*/  S2R R9, SR_CTAID.Y ;  /* 0x0000000000097919 */ /* 0x000e2e0000002600 */
[----:B------:R-:W1:Y:S01]  /*0020*/  LDC R0, c[0x0][0x380] ;  /* 0x0000e000ff007b82 */ /* 0x000e620000000800 */
[----:B------:R-:W2:Y:S01]  /*0030*/  LDCU.64 UR8, c[0x0][0x358] ;  /* 0x00006b00ff0877ac */ /* 0x000ea20008000a00 */
[----:B------:R-:W-:Y:S01]  /*0040*/  HFMA2 R29, -RZ, RZ, 0, 0 ;  /* 0x00000000ff1d7431 */ /* 0x000fe200000001ff */
[----:B------:R-:W0:Y:S01]  /*0050*/  S2R R8, SR_TID.Y ;  /* 0x0000000000087919 */ /* 0x000e220000002200 */
[----:B------:R-:W3:Y:S04]  /*0060*/  S2R R4, SR_CTAID.X ;  /* 0x0000000000047919 */ /* 0x000ee80000002500 */
[----:B------:R-:W4:Y:S01]  /*0070*/  LDC.64 R24, c[0x0][0x3a8] ;  /* 0x0000ea00ff187b82 */ /* 0x000f220000000a00 */
[----:B------:R-:W3:Y:S01]  /*0080*/  S2R R11, SR_TID.X ;  /* 0x00000000000b7919 */ /* 0x000ee20000002100 */
[----:B-1----:R-:W-:-:S02]  /*0090*/  ISETP.GE.AND P0, PT, R0, 0x1, PT ;  /* 0x000000010000780c */ /* 0x002fc40003f06270 */
[----:B0-----:R-:W-:Y:S02]  /*00a0*/  LEA R9, R9, R8, 0x5 ;  /* 0x0000000809097211 */ /* 0x001fe400078e28ff */
[----:B---3--:R-:W-:-:S05]  /*00b0*/  LEA R2, R4, R11, 0x5 ;  /* 0x0000000b04027211 */ /* 0x008fca00078e28ff */
[----:B------:R-:W-:-:S04]  /*00c0*/  IMAD R3, R9, R0, R2 ;  /* 0x0000000009037224 */ /* 0x000fc800078e0202 */
[----:B----4-:R-:W-:Y:S01]  /*00d0*/  IMAD.WIDE R24, R3, 0x4, R24 ;  /* 0x0000000403187825 */ /* 0x010fe200078e0218 */
[----:B--2---:R-:W-:Y:S06]  /*00e0*/  @!P0 BRA `(.L_x_4) ;  /* 0x0000000400b48947 */ /* 0x004fec0003800000 */
[----:B------:R-:W0:Y:S01]  /*00f0*/  S2UR UR6, SR_CgaCtaId ;  /* 0x00000000000679c3 */ /* 0x000e220000008800 */
[----:B------:R-:W-:Y:S01]  /*0100*/  UMOV UR4, 0x400 ;  /* 0x0000040000047882 */ /* 0x000fe20000000000 */
[-CC-:B------:R-:W-:Y:S01]  /*0110*/  IMAD R3, R8, R0.reuse, R11.reuse ;  /* 0x0000000008037224 */ /* 0x180fe200078e020b */
[----:B------:R-:W-:Y:S01]  /*0120*/  UIADD3 UR5, UPT, UPT, UR4, 0x1000, URZ ;  /* 0x0000100004057890 */ /* 0x000fe2000fffe0ff */
[----:B------:R-:W-:Y:S01]  /*0130*/  IMAD R2, R9, R0, R11 ;  /* 0x0000000009027224 */ /* 0x000fe200078e020b */
[----:B------:R-:W-:Y:S02]  /*0140*/  MOV R29, RZ ;  /* 0x000000ff001d7202 */ /* 0x000fe40000000f00 */
[----:B------:R-:W-:Y:S01]  /*0150*/  LEA R3, R4, R3, 0x5 ;  /* 0x0000000304037211 */ /* 0x000fe200078e28ff */
[----:B------:R-:W1:Y:S08]  /*0160*/  LDC.64 R20, c[0x0][0x388] ;  /* 0x0000e200ff147b82 */ /* 0x000e700000000a00 */
[----:B------:R-:W2:Y:S08]  /*0170*/  LDC.64 R16, c[0x0][0x3a0] ;  /* 0x0000e800ff107b82 */ /* 0x000eb00000000a00 */
[----:B------:R-:W3:Y:S01]  /*0180*/  LDC.64 R22, c[0x0][0x390] ;  /* 0x0000e400ff167b82 */ /* 0x000ee20000000a00 */
[----:B0-----:R-:W-:-:S02]  /*0190*/  ULEA UR4, UR6, UR4, 0x18 ;  /* 0x0000000406047291 */ /* 0x001fc4000f8ec0ff */
[----:B------:R-:W-:-:S04]  /*01a0*/  ULEA UR5, UR6, UR5, 0x18 ;  /* 0x0000000506057291 */ /* 0x000fc8000f8ec0ff */
[C---:B------:R-:W-:Y:S01]  /*01b0*/  LEA R7, R8.reuse, UR4, 0x7 ;  /* 0x0000000408077c11 */ /* 0x040fe2000f8e38ff */
[----:B------:R-:W0:Y:S01]  /*01c0*/  LDC.64 R18, c[0x0][0x398] ;  /* 0x0000e600ff127b82 */ /* 0x000e220000000a00 */
[C---:B------:R-:W-:Y:S01]  /*01d0*/  LEA R5, R11.reuse, UR5, 0x2 ;  /* 0x000000050b057c11 */ /* 0x040fe2000f8e10ff */
[----:B------:R-:W-:Y:S01]  /*01e0*/  UMOV UR4, URZ ;  /* 0x000000ff00047c82 */ /* 0x000fe20008000000 */
[----:B------:R-:W-:Y:S02]  /*01f0*/  LEA R6, R11, R7, 0x2 ;  /* 0x000000070b067211 */ /* 0x000fe400078e10ff */
[----:B------:R-:W-:-:S07]  /*0200*/  LEA R4, R8, R5, 0x7 ;  /* 0x0000000508047211 */ /* 0x000fce00078e38ff */
.L_x_5:
[----:B---3--:R-:W-:-:S04]  /*0210*/  IMAD.WIDE R12, R2, 0x4, R22 ;  /* 0x00000004020c7825 */ /* 0x008fc800078e0216 */
[----:B-1----:R-:W-:Y:S02]  /*0220*/  IMAD.WIDE R26, R2, 0x4, R20 ;  /* 0x00000004021a7825 */ /* 0x002fe400078e0214 */
[----:B------:R-:W3:Y:S02]  /*0230*/  LDG.E R13, desc[UR8][R12.64] ;  /* 0x000000080c0d7981 */ /* 0x000ee4000c1e1900 */
[C---:B0-----:R-:W-:Y:S02]  /*0240*/  IMAD.WIDE.U32 R8, R3.reuse, 0x4, R18 ;  /* 0x0000000403087825 */ /* 0x041fe400078e0012 */
[----:B------:R-:W3:Y:S02]  /*0250*/  LDG.E R26, desc[UR8][R26.64] ;  /* 0x000000081a1a7981 */ /* 0x000ee4000c1e1900 */
[----:B--2---:R-:W-:Y:S02]  /*0260*/  IMAD.WIDE.U32 R10, R3, 0x4, R16 ;  /* 0x00000004030a7825 */ /* 0x004fe400078e0010 */
[----:B------:R-:W2:Y:S04]  /*0270*/  LDG.E R8, desc[UR8][R8.64] ;  /* 0x0000000808087981 */ /* 0x000ea8000c1e1900 */
[----:B------:R-:W2:Y:S01]  /*0280*/  LDG.E R11, desc[UR8][R10.64] ;  /* 0x000000080a0b7981 */ /* 0x000ea2000c1e1900 */
[----:B---3--:R-:W-:Y:S01]  /*0290*/  FADD R28, R26, -R13 ;  /* 0x8000000d1a1c7221 */ /* 0x008fe20000000000 */
[----:B--2---:R-:W-:-:S04]  /*02a0*/  FADD R11, R8, R11 ;  /* 0x0000000b080b7221 */ /* 0x004fc80000000000 */
[----:B------:R-:W-:Y:S04]  /*02b0*/  STS [R6], R28 ;  /* 0x0000001c06007388 */ /* 0x000fe80000000800 */
[----:B------:R-:W-:Y:S01]  /*02c0*/  STS [R4], R11 ;  /* 0x0000000b04007388 */ /* 0x000fe20000000800 */
[----:B------:R-:W-:Y:S06]  /*02d0*/  BAR.SYNC.DEFER_BLOCKING 0x0 ;  /* 0x0000000000007b1d */ /* 0x000fec0000010000 */
[----:B------:R-:W-:Y:S04]  /*02e0*/  LDS R8, [R5] ;  /* 0x0000000005087984 */ /* 0x000fe80000000800 */
[----:B------:R-:W0:Y:S04]  /*02f0*/  LDS.128 R12, [R7] ;  /* 0x00000000070c7984 */ /* 0x000e280000000c00 */
[----:B------:R-:W1:Y:S04]  /*0300*/  LDS R9, [R5+0x80] ;  /* 0x0000800005097984 */ /* 0x000e680000000800 */
[----:B------:R-:W2:Y:S04]  /*0310*/  LDS R27, [R5+0x100] ;  /* 0x00010000051b7984 */ /* 0x000ea80000000800 */
[----:B------:R-:W3:Y:S01]  /*0320*/  LDS R26, [R5+0x180] ;  /* 0x00018000051a7984 */ /* 0x000ee20000000800 */
[----:B0-----:R-:W-:-:S03]  /*0330*/  FFMA R8, R12, R8, R29 ;  /* 0x000000080c087223 */ /* 0x001fc6000000001d */
[----:B------:R-:W-:Y:S01]  /*0340*/  LDS R12, [R5+0x300] ;  /* 0x00030000050c7984 */ /* 0x000fe20000000800 */
[----:B-1----:R-:W-:-:S03]  /*0350*/  FFMA R9, R9, R13, R8 ;  /* 0x0000000d09097223 */ /* 0x002fc60000000008 */
[----:B------:R-:W-:Y:S01]  /*0360*/  LDS R13, [R5+0x200] ;  /* 0x00020000050d7984 */ /* 0x000fe20000000800 */
[----:B--2---:R-:W-:-:S03]  /*0370*/  FFMA R27, R27, R14, R9 ;  /* 0x0000000e1b1b7223 */ /* 0x004fc60000000009 */
[----:B------:R-:W0:Y:S01]  /*0380*/  LDS.128 R8, [R7+0x10] ;  /* 0x0000100007087984 */ /* 0x000e220000000c00 */
[----:B---3--:R-:W-:-:S03]  /*0390*/  FFMA R15, R26, R15, R27 ;  /* 0x0000000f1a0f7223 */ /* 0x008fc6000000001b */
[----:B------:R-:W1:Y:S04]  /*03a0*/  LDS R27, [R5+0x280] ;  /* 0x00028000051b7984 */ /* 0x000e680000000800 */
[----:B------:R-:W2:Y:S04]  /*03b0*/  LDS R26, [R5+0x380] ;  /* 0x00038000051a7984 */ /* 0x000ea80000000800 */
[----:B------:R-:W-:Y:S01]  /*03c0*/  LDS R29, [R5+0xf80] ;  /* 0x000f8000051d7984 */ /* 0x000fe20000000800 */
[----:B0-----:R-:W-:-:S04]  /*03d0*/  FFMA R8, R8, R13, R15 ;  /* 0x0000000d08087223 */ /* 0x001fc8000000000f */
[----:B-1----:R-:W-:Y:S02]  /*03e0*/  FFMA R27, R27, R9, R8 ;  /* 0x000000091b1b7223 */ /* 0x002fe40000000008 */
[----:B------:R-:W-:Y:S02]  /*03f0*/  LDS R9, [R5+0x400] ;  /* 0x0004000005097984 */ /* 0x000fe40000000800 */
[----:B------:R-:W-:Y:S02]  /*0400*/  FFMA R27, R12, R10, R27 ;  /* 0x0000000a0c1b7223 */ /* 0x000fe4000000001b */
[----:B------:R-:W0:Y:S02]  /*0410*/  LDS.128 R12, [R7+0x20] ;  /* 0x00002000070c7984 */ /* 0x000e240000000c00 */
[----:B--2---:R-:W-:Y:S02]  /*0420*/  FFMA R11, R26, R11, R27 ;  /* 0x0000000b1a0b7223 */ /* 0x004fe4000000001b */
[----:B------:R-:W1:Y:S04]  /*0430*/  LDS R27, [R5+0x480] ;  /* 0x00048000051b7984 */ /* 0x000e680000000800 */
[----:B------:R-:W2:Y:S04]  /*0440*/  LDS R8, [R5+0x500] ;  /* 0x0005000005087984 */ /* 0x000ea80000000800 */
[----:B------:R-:W3:Y:S01]  /*0450*/  LDS R26, [R5+0x580] ;  /* 0x00058000051a7984 */ /* 0x000ee20000000800 */
[----:B0-----:R-:W-:-:S04]  /*0460*/  FFMA R12, R12, R9, R11 ;  /* 0x000000090c0c7223 */ /* 0x001fc8000000000b */
[----:B-1----:R-:W-:Y:S02]  /*0470*/  FFMA R27, R27, R13, R12 ;  /* 0x0000000d1b1b7223 */ /* 0x002fe4000000000c */
[----:B------:R-:W-:Y:S02]  /*0480*/  LDS R13, [R5+0x600] ;  /* 0x00060000050d7984 */ /* 0x000fe40000000800 */
[----:B--2---:R-:W-:Y:S02]  /*0490*/  FFMA R27, R8, R14, R27 ;  /* 0x0000000e081b7223 */ /* 0x004fe4000000001b */
[----:B------:R-:W0:Y:S02]  /*04a0*/  LDS.128 R8, [R7+0x30] ;  /* 0x0000300007087984 */ /* 0x000e240000000c00 */
[----:B---3--:R-:W-:Y:S02]  /*04b0*/  FFMA R15, R26, R15, R27 ;  /* 0x0000000f1a0f7223 */ /* 0x008fe4000000001b */
        /* <DEDUP_REMOVED lines=37> */
[----:B------:R-:W2:Y:S01]  /*0710*/  LDS R12, [R5+0xf00] ;  /* 0x000f0000050c7984 */ /* 0x000ea20000000800 */
[----:B------:R-:W-:Y:S01]  /*0720*/  UIADD3 UR4, UPT, UPT, UR4, 0x20, URZ ;  /* 0x0000002004047890 */ /* 0x000fe2000fffe0ff */
[----:B------:R-:W-:Y:S05]  /*0730*/  BAR.SYNC.DEFER_BLOCKING 0x0 ;  /* 0x0000000000007b1d */ /* 0x000fea0000010000 */
[----:B------:R-:W-:-:S02]  /*0740*/  ISETP.LE.AND P0, PT, R0, UR4, PT ;  /* 0x0000000400007c0c */ /* 0x000fc4000bf03270 */
[----:B------:R-:W-:Y:S02]  /*0750*/  LEA R3, R0, R3, 0x5 ;  /* 0x0000000300037211 */ /* 0x000fe400078e28ff */
[----:B------:R-:W-:Y:S01]  /*0760*/  IADD3 R2, PT, PT, R2, 0x20, RZ ;  /* 0x0000002002027810 */ /* 0x000fe20007ffe0ff */
[----:B0-----:R-:W-:-:S04]  /*0770*/  FFMA R8, R8, R13, R15 ;  /* 0x0000000d08087223 */ /* 0x001fc8000000000f */
[----:B-1----:R-:W-:-:S04]  /*0780*/  FFMA R9, R27, R9, R8 ;  /* 0x000000091b097223 */ /* 0x002fc80000000008 */
[----:B--2---:R-:W-:-:S04]  /*0790*/  FFMA R10, R12, R10, R9 ;  /* 0x0000000a0c0a7223 */ /* 0x004fc80000000009 */
[----:B------:R-:W-:Y:S01]  /*07a0*/  FFMA R29, R29, R11, R10 ;  /* 0x0000000b1d1d7223 */ /* 0x000fe2000000000a */
[----:B------:R-:W-:Y:S06]  /*07b0*/  @!P0 BRA `(.L_x_5) ;  /* 0xfffffff800948947 */ /* 0x000fec000383ffff */
.L_x_4:
[----:B------:R-:W-:Y:S01]  /*07c0*/  STG.E desc[UR8][R24.64], R29 ;  /* 0x0000001d18007986 */ /* 0x000fe2000c101908 */
[----:B------:R-:W-:Y:S05]  /*07d0*/  EXIT ;  /* 0x000000000000794d */ /* 0x000fea0003800000 */
.L_x_6:
        /* <DEDUP_REMOVED lines=10> */
.L_x_37:


//--------------------- .text._Z8KernelM6iPfS_S_S_S_ --------------------------
	.section	.text._Z8KernelM6iPfS_S_S_S_,"ax",@progbits
	.align	128
        .global         _Z8KernelM6iPfS_S_S_S_
        .type           _Z8KernelM6iPfS_S_S_S_,@function
        .size           _Z8KernelM6iPfS_S_S_S_,(.L_x_38 - _Z8KernelM6iPfS_S_S_S_)
        .other          _Z8KernelM6iPfS_S_S_S_,@"STO_CUDA_ENTRY STV_DEFAULT"
_Z8KernelM6iPfS_S_S_S_:
.text._Z8KernelM6iPfS_S_S_S_:
        /* <DEDUP_REMOVED lines=33> */
.L_x_8:
        /* <DEDUP_REMOVED lines=91> */
.L_x_7:
[----:B------:R-:W-:Y:S01]  /*07c0*/  STG.E desc[UR8][R24.64], R29 ;  /* 0x0000001d18007986 */ /* 0x000fe2000c101908 */
[----:B------:R-:W-:Y:S05]  /*07d0*/  EXIT ;  /* 0x000000000000794d */ /* 0x000fea0003800000 */
.L_x_9:
        /* <DEDUP_REMOVED lines=10> */
.L_x_38:


//--------------------- .text._Z8KernelM5iPfS_S_S_ --------------------------
	.section	.text._Z8KernelM5iPfS_S_S_,"ax",@progbits
	.align	128
        .global         _Z8KernelM5iPfS_S_S_
        .type           _Z8KernelM5iPfS_S_S_,@function
        .size           _Z8KernelM5iPfS_S_S_,(.L_x_39 - _Z8KernelM5iPfS_S_S_)
        .other          _Z8KernelM5iPfS_S_S_,@"STO_CUDA_ENTRY STV_DEFAULT"
_Z8KernelM5iPfS_S_S_:
.text._Z8KernelM5iPfS_S_S_:
        /* <DEDUP_REMOVED lines=28> */
[----:B------:R-:W-:Y:S01]  /*01c0*/  UMOV UR4, URZ ;  /* 0x000000ff00047c82 */ /* 0x000fe20008000000 */
[C---:B------:R-:W-:Y:S02]  /*01d0*/  LEA R4, R9.reuse, UR5, 0x2 ;  /* 0x0000000509047c11 */ /* 0x040fe4000f8e10ff */
[----:B------:R-:W-:Y:S02]  /*01e0*/  LEA R6, R9, R7, 0x2 ;  /* 0x0000000709067211 */ /* 0x000fe400078e10ff */
[----:B------:R-:W-:-:S07]  /*01f0*/  LEA R3, R8, R4, 0x7 ;  /* 0x0000000408037211 */ /* 0x000fce00078e38ff */
.L_x_11:
[----:B--2---:R-:W-:-:S04]  /*0200*/  IMAD.WIDE R26, R2, 0x4, R20 ;  /* 0x00000004021a7825 */ /* 0x004fc800078e0214 */
[C---:B-1----:R-:W-:Y:S02]  /*0210*/  IMAD.WIDE R8, R2.reuse, 0x4, R18 ;  /* 0x0000000402087825 */ /* 0x042fe400078e0212 */
[----:B------:R-:W2:Y:S02]  /*0220*/  LDG.E R27, desc[UR8][R26.64] ;  /* 0x000000081a1b7981 */ /* 0x000ea4000c1e1900 */
[----:B---3--:R-:W-:Y:S02]  /*0230*/  IMAD.WIDE.U32 R24, R5, 0x4, R16 ;  /* 0x0000000405187825 */ /* 0x008fe400078e0010 */
[----:B------:R-:W2:Y:S04]  /*0240*/  LDG.E R8, desc[UR8][R8.64] ;  /* 0x0000000808087981 */ /* 0x000ea8000c1e1900 */
[----:B------:R-:W3:Y:S01]  /*0250*/  LDG.E R24, desc[UR8][R24.64] ;  /* 0x0000000818187981 */ /* 0x000ee2000c1e1900 */
[----:B------:R-:W-:Y:S01]  /*0260*/  UIADD3 UR4, UPT, UPT, UR4, 0x20, URZ ;  /* 0x0000002004047890 */ /* 0x000fe2000fffe0ff */
[----:B------:R-:W-:-:S02]  /*0270*/  IADD3 R2, PT, PT, R2, 0x20, RZ ;  /* 0x0000002002027810 */ /* 0x000fc40007ffe0ff */
[----:B------:R-:W-:-:S03]  /*0280*/  LEA R5, R0, R5, 0x5 ;  /* 0x0000000500057211 */ /* 0x000fc600078e28ff */
[----:B------:R-:W-:Y:S01]  /*0290*/  ISETP.LE.AND P0, PT, R0, UR4, PT ;  /* 0x0000000400007c0c */ /* 0x000fe2000bf03270 */
[----:B--2---:R-:W-:-:S05]  /*02a0*/  FADD R29, R8, R27 ;  /* 0x0000001b081d7221 */ /* 0x004fca0000000000 */
[----:B------:R-:W-:Y:S04]  /*02b0*/  STS [R6], R29 ;  /* 0x0000001d06007388 */ /* 0x000fe80000000800 */
[----:B---3--:R-:W-:Y:S01]  /*02c0*/  STS [R3], R24 ;  /* 0x0000001803007388 */ /* 0x008fe20000000800 */
[----:B------:R-:W-:Y:S06]  /*02d0*/  BAR.SYNC.DEFER_BLOCKING 0x0 ;  /* 0x0000000000007b1d */ /* 0x000fec0000010000 */
[----:B------:R-:W-:Y:S04]  /*02e0*/  LDS R10, [R4] ;  /* 0x00000000040a7984 */ /* 0x000fe80000000800 */
[----:B------:R-:W0:Y:S04]  /*02f0*/  LDS.128 R12, [R7] ;  /* 0x00000000070c7984 */ /* 0x000e280000000c00 */
[----:B------:R-:W1:Y:S04]  /*0300*/  LDS R28, [R4+0x80] ;  /* 0x00008000041c7984 */ /* 0x000e680000000800 */
[----:B------:R-:W2:Y:S04]  /*0310*/  LDS R27, [R4+0x100] ;  /* 0x00010000041b7984 */ /* 0x000ea80000000800 */
[----:B------:R-:W-:Y:S04]  /*0320*/  LDS R24, [R4+0x280] ;  /* 0x0002800004187984 */ /* 0x000fe80000000800 */
[----:B------:R-:W-:Y:S01]  /*0330*/  LDS R25, [R4+0x300] ;  /* 0x0003000004197984 */ /* 0x000fe20000000800 */
[----:B0-----:R-:W-:-:S03]  /*0340*/  FFMA R10, R12, R10, R11 ;  /* 0x0000000a0c0a7223 */ /* 0x001fc6000000000b */
[----:B------:R-:W0:Y:S01]  /*0350*/  LDS R12, [R4+0x180] ;  /* 0x00018000040c7984 */ /* 0x000e220000000800 */
[----:B-1----:R-:W-:-:S03]  /*0360*/  FFMA R28, R28, R13, R10 ;  /* 0x0000000d1c1c7223 */ /* 0x002fc6000000000a */
[----:B------:R-:W-:Y:S01]  /*0370*/  LDS R13, [R4+0x200] ;  /* 0x00020000040d7984 */ /* 0x000fe20000000800 */
[----:B--2---:R-:W-:-:S03]  /*0380*/  FFMA R27, R27, R14, R28 ;  /* 0x0000000e1b1b7223 */ /* 0x004fc6000000001c */
[----:B------:R-:W1:Y:S01]  /*0390*/  LDS.128 R8, [R7+0x10] ;  /* 0x0000100007087984 */ /* 0x000e620000000c00 */
[----:B0-----:R-:W-:-:S03]  /*03a0*/  FFMA R15, R12, R15, R27 ;  /* 0x0000000f0c0f7223 */ /* 0x001fc6000000001b */
[----:B------:R-:W-:Y:S01]  /*03b0*/  LDS R27, [R4+0x400] ;  /* 0x00040000041b7984 */ /* 0x000fe20000000800 */
[----:B-1----:R-:W-:-:S03]  /*03c0*/  FFMA R13, R8, R13, R15 ;  /* 0x0000000d080d7223 */ /* 0x002fc6000000000f */
[----:B------:R-:W0:Y:S01]  /*03d0*/  LDS R8, [R4+0x380] ;  /* 0x0003800004087984 */ /* 0x000e220000000800 */
[----:B------:R-:W-:-:S03]  /*03e0*/  FFMA R26, R24, R9, R13 ;  /* 0x00000009181a7223 */ /* 0x000fc6000000000d */
[----:B------:R-:W1:Y:S01]  /*03f0*/  LDS.128 R12, [R7+0x20] ;  /* 0x00002000070c7984 */ /* 0x000e620000000c00 */
[----:B------:R-:W-:-:S03]  /*0400*/  FFMA R9, R25, R10, R26 ;  /* 0x0000000a19097223 */ /* 0x000fc6000000001a */
[----:B------:R-:W2:Y:S04]  /*0410*/  LDS R24, [R4+0x480] ;  /* 0x0004800004187984 */ /* 0x000ea80000000800 */
[----:B------:R-:W3:Y:S01]  /*0420*/  LDS R25, [R4+0x500] ;  /* 0x0005000004197984 */ /* 0x000ee20000000800 */
[----:B0-----:R-:W-:-:S04]  /*0430*/  FFMA R9, R8, R11, R9 ;  /* 0x0000000b08097223 */ /* 0x001fc80000000009 */
[----:B-1----:R-:W-:Y:S02]  /*0440*/  FFMA R9, R12, R27, R9 ;  /* 0x0000001b0c097223 */ /* 0x002fe40000000009 */
[----:B------:R-:W0:Y:S02]  /*0450*/  LDS R12, [R4+0x580] ;  /* 0x00058000040c7984 */ /* 0x000e240000000800 */
[----:B--2---:R-:W-:Y:S02]  /*0460*/  FFMA R26, R24, R13, R9 ;  /* 0x0000000d181a7223 */ /* 0x004fe40000000009 */
[----:B------:R-:W-:Y:S02]  /*0470*/  LDS R27, [R4+0x600] ;  /* 0x00060000041b7984 */ /* 0x000fe40000000800 */
[----:B---3--:R-:W-:Y:S02]  /*0480*/  FFMA R13, R25, R14, R26 ;  /* 0x0000000e190d7223 */ /* 0x008fe4000000001a */
[----:B------:R-:W1:Y:S04]  /*0490*/  LDS.128 R8, [R7+0x30] ;  /* 0x0000300007087984 */ /* 0x000e680000000c00 */
        /* <DEDUP_REMOVED lines=37> */
[----:B------:R-:W3:Y:S04]  /*06f0*/  LDS R24, [R4+0xf00] ;  /* 0x000f000004187984 */ /* 0x000ee80000000800 */
[----:B------:R-:W4:Y:S01]  /*0700*/  LDS R14, [R4+0xf80] ;  /* 0x000f8000040e7984 */ /* 0x000f220000000800 */
[----:B0-----:R-:W-:-:S04]  /*0710*/  FFMA R15, R12, R15, R25 ;  /* 0x0000000f0c0f7223 */ /* 0x001fc80000000019 */
[----:B-1----:R-:W-:-:S04]  /*0720*/  FFMA R8, R8, R13, R15 ;  /* 0x0000000d08087223 */ /* 0x002fc8000000000f */
[----:B--2---:R-:W-:-:S04]  /*0730*/  FFMA R9, R27, R9, R8 ;  /* 0x000000091b097223 */ /* 0x004fc80000000008 */
[----:B---3--:R-:W-:-:S04]  /*0740*/  FFMA R9, R24, R10, R9 ;  /* 0x0000000a18097223 */ /* 0x008fc80000000009 */
[----:B----4-:R-:W-:Y:S01]  /*0750*/  FFMA R11, R14, R11, R9 ;  /* 0x0000000b0e0b7223 */ /* 0x010fe20000000009 */
[----:B------:R-:W-:Y:S06]  /*0760*/  BAR.SYNC.DEFER_BLOCKING 0x0 ;  /* 0x0000000000007b1d */ /* 0x000fec0000010000 */
[----:B------:R-:W-:Y:S05]  /*0770*/  @!P0 BRA `(.L_x_11) ;  /* 0xfffffff800a08947 */ /* 0x000fea000383ffff */
.L_x_10:
[----:B------:R-:W-:Y:S01]  /*0780*/  STG.E desc[UR8][R22.64], R11 ;  /* 0x0000000b16007986 */ /* 0x000fe2000c101908 */
[----:B------:R-:W-:Y:S05]  /*0790*/  EXIT ;  /* 0x000000000000794d */ /* 0x000fea0003800000 */
.L_x_12:
        /* <DEDUP_REMOVED lines=14> */
.L_x_39:


//--------------------- .text._Z8KernelM4iPfS_S_S_ --------------------------
	.section	.text._Z8KernelM4iPfS_S_S_,"ax",@progbits
	.align	128
        .global         _Z8KernelM4iPfS_S_S_
        .type           _Z8KernelM4iPfS_S_S_,@function
        .size           _Z8KernelM4iPfS_S_S_,(.L_x_40 - _Z8KernelM4iPfS_S_S_)
        .other          _Z8KernelM4iPfS_S_S_,@"STO_CUDA_ENTRY STV_DEFAULT"
_Z8KernelM4iPfS_S_S_:
.text._Z8KernelM4iPfS_S_S_:
        /* <DEDUP_REMOVED lines=32> */
.L_x_14:
[----:B--2---:R-:W-:-:S04]  /*0200*/  IMAD.WIDE.U32 R8, R3, 0x4, R18 ;  /* 0x0000000403087825 */ /* 0x004fc800078e0012 */
[----:B---3--:R-:W-:Y:S02]  /*0210*/  IMAD.WIDE.U32 R10, R3, 0x4, R16 ;  /* 0x00000004030a7825 */ /* 0x008fe400078e0010 */
[----:B------:R-:W2:Y:S02]  /*0220*/  LDG.E R8, desc[UR8][R8.64] ;  /* 0x0000000808087981 */ /* 0x000ea4000c1e1900 */
[----:B-1----:R-:W-:Y:S02]  /*0230*/  IMAD.WIDE R24, R2, 0x4, R20 ;  /* 0x0000000402187825 */ /* 0x002fe400078e0214 */
[----:B------:R-:W2:Y:S04]  /*0240*/  LDG.E R11, desc[UR8][R10.64] ;  /* 0x000000080a0b7981 */ /* 0x000ea8000c1e1900 */
[----:B------:R-:W3:Y:S01]  /*0250*/  LDG.E R25, desc[UR8][R24.64] ;  /* 0x0000000818197981 */ /* 0x000ee2000c1e1900 */
[----:B--2---:R-:W-:-:S03]  /*0260*/  FADD R26, R8, -R11 ;  /* 0x8000000b081a7221 */ /* 0x004fc60000000000 */
[----:B---3--:R-:W-:Y:S04]  /*0270*/  STS [R6], R25 ;  /* 0x0000001906007388 */ /* 0x008fe80000000800 */
[----:B------:R-:W-:Y:S01]  /*0280*/  STS [R4], R26 ;  /* 0x0000001a04007388 */ /* 0x000fe20000000800 */
        /* <DEDUP_REMOVED lines=10> */
[----:B------:R-:W-:Y:S04]  /*0330*/  LDS R13, [R5+0x200] ;  /* 0x00020000050d7984 */ /* 0x000fe80000000800 */
[----:B------:R-:W1:Y:S01]  /*0340*/  LDS.128 R8, [R7+0x10] ;  /* 0x0000100007087984 */ /* 0x000e620000000c00 */
[----:B--2---:R-:W-:-:S03]  /*0350*/  FFMA R29, R29, R14, R28 ;  /* 0x0000000e1d1d7223 */ /* 0x004fc6000000001c */
[----:B------:R-:W-:Y:S01]  /*0360*/  LDS R27, [R5+0x400] ;  /* 0x00040000051b7984 */ /* 0x000fe20000000800 */
[----:B0-----:R-:W-:-:S04]  /*0370*/  FFMA R15, R12, R15, R29 ;  /* 0x0000000f0c0f7223 */ /* 0x001fc8000000001d */
[----:B-1----:R-:W-:Y:S02]  /*0380*/  FFMA R13, R8, R13, R15 ;  /* 0x0000000d080d7223 */ /* 0x002fe4000000000f */
[----:B------:R-:W0:Y:S02]  /*0390*/  LDS R8, [R5+0x380] ;  /* 0x0003800005087984 */ /* 0x000e240000000800 */
[----:B------:R-:W-:Y:S02]  /*03a0*/  FFMA R26, R24, R9, R13 ;  /* 0x00000009181a7223 */ /* 0x000fe4000000000d */
[----:B------:R-:W1:Y:S04]  /*03b0*/  LDS.128 R12, [R7+0x20] ;  /* 0x00002000070c7984 */ /* 0x000e680000000c00 */
[----:B------:R-:W2:Y:S01]  /*03c0*/  LDS R24, [R5+0x480] ;  /* 0x0004800005187984 */ /* 0x000ea20000000800 */
[----:B------:R-:W-:-:S03]  /*03d0*/  FFMA R9, R25, R10, R26 ;  /* 0x0000000a19097223 */ /* 0x000fc6000000001a */
[----:B------:R-:W3:Y:S01]  /*03e0*/  LDS R25, [R5+0x500] ;  /* 0x0005000005197984 */ /* 0x000ee20000000800 */
[----:B0-----:R-:W-:-:S04]  /*03f0*/  FFMA R9, R8, R11, R9 ;  /* 0x0000000b08097223 */ /* 0x001fc80000000009 */
[----:B-1----:R-:W-:Y:S02]  /*0400*/  FFMA R9, R12, R27, R9 ;  /* 0x0000001b0c097223 */ /* 0x002fe40000000009 */
[----:B------:R-:W0:Y:S02]  /*0410*/  LDS R12, [R5+0x580] ;  /* 0x00058000050c7984 */ /* 0x000e240000000800 */
[----:B--2---:R-:W-:Y:S02]  /*0420*/  FFMA R26, R24, R13, R9 ;  /* 0x0000000d181a7223 */ /* 0x004fe40000000009 */
[----:B------:R-:W-:Y:S04]  /*0430*/  LDS R27, [R5+0x600] ;  /* 0x00060000051b7984 */ /* 0x000fe80000000800 */
[----:B------:R-:W1:Y:S04]  /*0440*/  LDS.128 R8, [R7+0x30] ;  /* 0x0000300007087984 */ /* 0x000e680000000c00 */
[----:B------:R-:W2:Y:S01]  /*0450*/  LDS R24, [R5+0x680] ;  /* 0x0006800005187984 */ /* 0x000ea20000000800 */
[----:B---3--:R-:W-:-:S03]  /*0460*/  FFMA R13, R25, R14, R26 ;  /* 0x0000000e190d7223 */ /* 0x008fc6000000001a */
        /* <DEDUP_REMOVED lines=33> */
[----:B------:R-:W1:Y:S01]  /*0680*/  LDS.128 R8, [R7+0x70] ;  /* 0x0000700007087984 */ /* 0x000e620000000c00 */
[----:B---3--:R-:W-:-:S03]  /*0690*/  FFMA R25, R25, R14, R24 ;  /* 0x0000000e19197223 */ /* 0x008fc60000000018 */
[----:B------:R-:W2:Y:S04]  /*06a0*/  LDS R27, [R5+0xe80] ;  /* 0x000e8000051b7984 */ /* 0x000ea80000000800 */
[----:B------:R-:W3:Y:S04]  /*06b0*/  LDS R24, [R5+0xf00] ;  /* 0x000f000005187984 */ /* 0x000ee80000000800 */
[----:B------:R-:W4:Y:S01]  /*06c0*/  LDS R14, [R5+0xf80] ;  /* 0x000f8000050e7984 */ /* 0x000f220000000800 */
[----:B------:R-:W-:Y:S01]  /*06d0*/  UIADD3 UR4, UPT, UPT, UR4, 0x20, URZ ;  /* 0x0000002004047890 */ /* 0x000fe2000fffe0ff */
[----:B------:R-:W-:Y:S05]  /*06e0*/  BAR.SYNC.DEFER_BLOCKING 0x0 ;  /* 0x0000000000007b1d */ /* 0x000fea0000010000 */
[----:B------:R-:W-:Y:S01]  /*06f0*/  ISETP.LE.AND P0, PT, R0, UR4, PT ;  /* 0x0000000400007c0c */ /* 0x000fe2000bf03270 */
[----:B0-----:R-:W-:-:S04]  /*0700*/  FFMA R15, R12, R15, R25 ;  /* 0x0000000f0c0f7223 */ /* 0x001fc80000000019 */
[----:B-1----:R-:W-:-:S04]  /*0710*/  FFMA R8, R8, R13, R15 ;  /* 0x0000000d08087223 */ /* 0x002fc8000000000f */
[----:B--2---:R-:W-:-:S04]  /*0720*/  FFMA R9, R27, R9, R8 ;  /* 0x000000091b097223 */ /* 0x004fc80000000008 */
[----:B---3--:R-:W-:Y:S01]  /*0730*/  FFMA R9, R24, R10, R9 ;  /* 0x0000000a18097223 */ /* 0x008fe20000000009 */
[----:B------:R-:W-:Y:S02]  /*0740*/  LEA R3, R0, R3, 0x5 ;  /* 0x0000000300037211 */ /* 0x000fe400078e28ff */
[----:B------:R-:W-:Y:S01]  /*0750*/  IADD3 R2, PT, PT, R2, 0x20, RZ ;  /* 0x0000002002027810 */ /* 0x000fe20007ffe0ff */
[----:B----4-:R-:W-:Y:S01]  /*0760*/  FFMA R27, R14, R11, R9 ;  /* 0x0000000b0e1b7223 */ /* 0x010fe20000000009 */
[----:B------:R-:W-:Y:S06]  /*0770*/  @!P0 BRA `(.L_x_14) ;  /* 0xfffffff800a08947 */ /* 0x000fec000383ffff */
.L_x_13:
[----:B------:R-:W-:Y:S01]  /*0780*/  STG.E desc[UR8][R22.64], R27 ;  /* 0x0000001b16007986 */ /* 0x000fe2000c101908 */
[----:B------:R-:W-:Y:S05]  /*0790*/  EXIT ;  /* 0x000000000000794d */ /* 0x000fea0003800000 */
.L_x_15:
        /* <DEDUP_REMOVED lines=14> */
.L_x_40:


//--------------------- .text._Z8KernelM3iPfS_S_S_ --------------------------
	.section	.text._Z8KernelM3iPfS_S_S_,"ax",@progbits
	.align	128
        .global         _Z8KernelM3iPfS_S_S_
        .type           _Z8KernelM3iPfS_S_S_,@function
        .size           _Z8KernelM3iPfS_S_S_,(.L_x_41 - _Z8KernelM3iPfS_S_S_)
        .other          _Z8KernelM3iPfS_S_S_,@"STO_CUDA_ENTRY STV_DEFAULT"
_Z8KernelM3iPfS_S_S_:
.text._Z8KernelM3iPfS_S_S_:
        /* <DEDUP_REMOVED lines=32> */
.L_x_17:
        /* <DEDUP_REMOVED lines=88> */
.L_x_16:
[----:B------:R-:W-:Y:S01]  /*0780*/  STG.E desc[UR8][R22.64], R27 ;  /* 0x0000001b16007986 */ /* 0x000fe2000c101908 */
[----:B------:R-:W-:Y:S05]  /*0790*/  EXIT ;  /* 0x000000000000794d */ /* 0x000fea0003800000 */
.L_x_18:
        /* <DEDUP_REMOVED lines=14> */
.L_x_41:


//--------------------- .text._Z8KernelM2iPfS_S_S_ --------------------------
	.section	.text._Z8KernelM2iPfS_S_S_,"ax",@progbits
	.align	128
        .global         _Z8KernelM2iPfS_S_S_
        .type           _Z8KernelM2iPfS_S_S_,@function
        .size           _Z8KernelM2iPfS_S_S_,(.L_x_42 - _Z8KernelM2iPfS_S_S_)
        .other          _Z8KernelM2iPfS_S_S_,@"STO_CUDA_ENTRY STV_DEFAULT"
_Z8KernelM2iPfS_S_S_:
.text._Z8KernelM2iPfS_S_S_:
        /* <DEDUP_REMOVED lines=32> */
.L_x_20:
        /* <DEDUP_REMOVED lines=88> */
.L_x_19:
[----:B------:R-:W-:Y:S01]  /*0780*/  STG.E desc[UR8][R22.64], R11 ;  /* 0x0000000b16007986 */ /* 0x000fe2000c101908 */
[----:B------:R-:W-:Y:S05]  /*0790*/  EXIT ;  /* 0x000000000000794d */ /* 0x000fea0003800000 */
.L_x_21:
        /* <DEDUP_REMOVED lines=14> */
.L_x_42:


//--------------------- .text._Z8KernelM1iPfS_S_S_S_ --------------------------
	.section	.text._Z8KernelM1iPfS_S_S_S_,"ax",@progbits
	.align	128
        .global         _Z8KernelM1iPfS_S_S_S_
        .type           _Z8KernelM1iPfS_S_S_S_,@function
        .size           _Z8KernelM1iPfS_S_S_S_,(.L_x_43 - _Z8KernelM1iPfS_S_S_S_)
        .other          _Z8KernelM1iPfS_S_S_S_,@"STO_CUDA_ENTRY STV_DEFAULT"
_Z8KernelM1iPfS_S_S_S_:
.text._Z8KernelM1iPfS_S_S_S_:
        /* <DEDUP_REMOVED lines=33> */
.L_x_23:
        /* <DEDUP_REMOVED lines=8> */
[----:B---3--:R-:W-:Y:S01]  /*0290*/  FADD R28, R26, R13 ;  /* 0x0000000d1a1c7221 */ /* 0x008fe20000000000 */
        /* <DEDUP_REMOVED lines=82> */
.L_x_22:
[----:B------:R-:W-:Y:S01]  /*07c0*/  STG.E desc[UR8][R24.64], R29 ;  /* 0x0000001d18007986 */ /* 0x000fe2000c101908 */
[----:B------:R-:W-:Y:S05]  /*07d0*/  EXIT ;  /* 0x000000000000794d */ /* 0x000fea0003800000 */
.L_x_24:
        /* <DEDUP_REMOVED lines=10> */
.L_x_43:


//--------------------- .text._Z9Kernel1x1iiiPfS_S_ --------------------------
	.section	.text._Z9Kernel1x1iiiPfS_S_,"ax",@progbits
	.align	128
        .global         _Z9Kernel1x1iiiPfS_S_
        .type           _Z9Kernel1x1iiiPfS_S_,@function
        .size           _Z9Kernel1x1iiiPfS_S_,(.L_x_44 - _Z9Kernel1x1iiiPfS_S_)
        .other          _Z9Kernel1x1iiiPfS_S_,@"STO_CUDA_ENTRY STV_DEFAULT"
_Z9Kernel1x1iiiPfS_S_:
.text._Z9Kernel1x1iiiPfS_S_:
[----:B------:R-:W-:Y:S08]  /*0000*/  LDC R1, c[0x0][0x37c] ;  /* 0x0000df00ff017b82 */ /* 0x000ff00000000800 */
[----:B------:R-:W0:Y:S01]  /*0010*/  LDC R0, c[0x0][0x388] ;  /* 0x0000e200ff007b82 */ /* 0x000e220000000800 */
[----:B------:R-:W1:Y:S01]  /*0020*/  S2R R2, SR_TID.Y ;  /* 0x0000000000027919 */ /* 0x000e620000002200 */
[----:B------:R-:W2:Y:S01]  /*0030*/  LDCU.64 UR4, c[0x0][0x358] ;  /* 0x00006b00ff0477ac */ /* 0x000ea20008000a00 */
[----:B------:R-:W-:Y:S01]  /*0040*/  HFMA2 R29, -RZ, RZ, 0, 0 ;  /* 0x00000000ff1d7431 */ /* 0x000fe200000001ff */
[----:B------:R-:W3:Y:S04]  /*0050*/  S2R R3, SR_TID.X ;  /* 0x0000000000037919 */ /* 0x000ee80000002100 */
[----:B------:R-:W1:Y:S08]  /*0060*/  LDC R17, c[0x0][0x364] ;  /* 0x0000d900ff117b82 */ /* 0x000e700000000800 */
[----:B------:R-:W1:Y:S08]  /*0070*/  S2UR UR6, SR_CTAID.Y ;  /* 0x00000000000679c3 */ /* 0x000e700000002600 */
[----:B------:R-:W3:Y:S01]  /*0080*/  S2UR UR7, SR_CTAID.X ;  /* 0x00000000000779c3 */ /* 0x000ee20000002500 */
[----:B0-----:R-:W-:-:S07]  /*0090*/  ISETP.GE.AND P0, PT, R0, 0x1, PT ;  /* 0x000000010000780c */ /* 0x001fce0003f06270 */
[----:B------:R-:W3:Y:S01]  /*00a0*/  LDC R16, c[0x0][0x360] ;  /* 0x0000d800ff107b82 */ /* 0x000ee20000000800 */
[----:B-1----:R-:W-:Y:S02]  /*00b0*/  IMAD R17, R17, UR6, R2 ;  /* 0x0000000611117c24 */ /* 0x002fe4000f8e0202 */
[----:B---3--:R-:W-:-:S03]  /*00c0*/  IMAD R16, R16, UR7, R3 ;  /* 0x0000000710107c24 */ /* 0x008fc6000f8e0203 */
[----:B--2---:R-:W-:Y:S05]  /*00d0*/  @!P0 BRA `(.L_x_25) ;  /* 0x0000000400f08947 */ /* 0x004fea0003800000 */
[C---:B------:R-:W-:Y:S01]  /*00e0*/  ISETP.GE.U32.AND P1, PT, R0.reuse, 0x8, PT ;  /* 0x000000080000780c */ /* 0x040fe20003f26070 */
[----:B------:R-:W-:Y:S01]  /*00f0*/  IMAD R19, R17, R0, RZ ;  /* 0x0000000011137224 */ /* 0x000fe200078e02ff */
[----:B------:R-:W-:Y:S02]  /*0100*/  LOP3.LUT R24, R0, 0x7, RZ, 0xc0, !PT ;  /* 0x0000000700187812 */ /* 0x000fe400078ec0ff */
[----:B------:R-:W-:Y:S02]  /*0110*/  MOV R29, RZ ;  /* 0x000000ff001d7202 */ /* 0x000fe40000000f00 */
[----:B------:R-:W-:Y:S02]  /*0120*/  ISETP.NE.AND P0, PT, R24, RZ, PT ;  /* 0x000000ff1800720c */ /* 0x000fe40003f05270 */
[----:B------:R-:W-:-:S05]  /*0130*/  MOV R20, RZ ;  /* 0x000000ff00147202 */ /* 0x000fca0000000f00 */
[----:B------:R-:W-:Y:S06]  /*0140*/  @!P1 BRA `(.L_x_26) ;  /* 0x0000000000c89947 */ /* 0x000fec0003800000 */
[----:B------:R-:W0:Y:S01]  /*0150*/  LDC.64 R2, c[0x0][0x390] ;  /* 0x0000e400ff027b82 */ /* 0x000e220000000a00 */
[----:B------:R-:W-:Y:S02]  /*0160*/  LOP3.LUT R20, R0, 0x7ffffff8, RZ, 0xc0, !PT ;  /* 0x7ffffff800147812 */ /* 0x000fe400078ec0ff */
[----:B------:R-:W-:Y:S02]  /*0170*/  MOV R29, RZ ;  /* 0x000000ff001d7202 */ /* 0x000fe40000000f00 */
[----:B------:R-:W-:Y:S02]  /*0180*/  MOV R21, R16 ;  /* 0x0000001000157202 */ /* 0x000fe40000000f00 */
[----:B------:R-:W-:Y:S01]  /*0190*/  IADD3 R18, PT, PT, -R20, RZ, RZ ;  /* 0x000000ff14127210 */ /* 0x000fe20007ffe1ff */
[----:B0-----:R-:W-:-:S03]  /*01a0*/  IMAD.WIDE.U32 R2, R19, 0x4, R2 ;  /* 0x0000000413027825 */ /* 0x001fc600078e0002 */
[----:B------:R-:W-:-:S04]  /*01b0*/  IADD3 R5, P1, PT, R2, 0x10, RZ ;  /* 0x0000001002057810 */ /* 0x000fc80007f3e0ff */
[----:B------:R-:W-:-:S09]  /*01c0*/  IADD3.X R4, PT, PT, RZ, R3, RZ, P1, !PT ;  /* 0x00000003ff047210 */ /* 0x000fd20000ffe4ff */
.L_x_27:
[----:B------:R-:W0:Y:S01]  /*01d0*/  LDC.64 R14, c[0x0][0x398] ;  /* 0x0000e600ff0e7b82 */ /* 0x000e220000000a00 */
[----:B------:R-:W-:Y:S02]  /*01e0*/  MOV R2, R5 ;  /* 0x0000000500027202 */ /* 0x000fe40000000f00 */
[----:B------:R-:W-:-:S05]  /*01f0*/  MOV R3, R4 ;  /* 0x0000000400037202 */ /* 0x000fca0000000f00 */
[----:B------:R-:W2:Y:S01]  /*0200*/  LDG.E R12, desc[UR4][R2.64+-0x10] ;  /* 0xfffff004020c7981 */ /* 0x000ea2000c1e1900 */
[----:B------:R-:W1:Y:S03]  /*0210*/  LDC R23, c[0x0][0x384] ;  /* 0x0000e100ff177b82 */ /* 0x000e660000000800 */
[----:B------:R-:W3:Y:S04]  /*0220*/  LDG.E R22, desc[UR4][R2.64+-0xc] ;  /* 0xfffff40402167981 */ /* 0x000ee8000c1e1900 */
[----:B------:R-:W4:Y:S04]  /*0230*/  LDG.E R27, desc[UR4][R2.64+-0x8] ;  /* 0xfffff804021b7981 */ /* 0x000f28000c1e1900 */
[----:B------:R-:W5:Y:S01]  /*0240*/  LDG.E R26, desc[UR4][R2.64+-0x4] ;  /* 0xfffffc04021a7981 */ /* 0x000f62000c1e1900 */
[----:B0-----:R-:W-:-:S05]  /*0250*/  IMAD.WIDE R14, R21, 0x4, R14 ;  /* 0x00000004150e7825 */ /* 0x001fca00078e020e */
[----:B------:R1:W2:Y:S02]  /*0260*/  LDG.E R13, desc[UR4][R14.64] ;  /* 0x000000040e0d7981 */ /* 0x0002a4000c1e1900 */
[----:B-1----:R-:W-:-:S05]  /*0270*/  IMAD.WIDE R14, R23, 0x4, R14 ;  /* 0x00000004170e7825 */ /* 0x002fca00078e020e */
[----:B------:R0:W3:Y:S01]  /*0280*/  LDG.E R25, desc[UR4][R14.64] ;  /* 0x000000040e197981 */ /* 0x0000e2000c1e1900 */
[----:B------:R-:W-:-:S04]  /*0290*/  IMAD.WIDE R10, R23, 0x4, R14 ;  /* 0x00000004170a7825 */ /* 0x000fc800078e020e */
[C---:B------:R-:W-:Y:S02]  /*02a0*/  IMAD.WIDE R8, R23.reuse, 0x4, R10 ;  /* 0x0000000417087825 */ /* 0x040fe400078e020a */
[----:B------:R-:W4:Y:S02]  /*02b0*/  LDG.E R10, desc[UR4][R10.64] ;  /* 0x000000040a0a7981 */ /* 0x000f24000c1e1900 */
[C---:B------:R-:W-:Y:S02]  /*02c0*/  IMAD.WIDE R4, R23.reuse, 0x4, R8 ;  /* 0x0000000417047825 */ /* 0x040fe400078e0208 */
[----:B------:R-:W5:Y:S02]  /*02d0*/  LDG.E R9, desc[UR4][R8.64] ;  /* 0x0000000408097981 */ /* 0x000f64000c1e1900 */
[C---:B------:R-:W-:Y:S02]  /*02e0*/  IMAD.WIDE R6, R23.reuse, 0x4, R4 ;  /* 0x0000000417067825 */ /* 0x040fe400078e0204 */
[----:B------:R-:W5:Y:S04]  /*02f0*/  LDG.E R11, desc[UR4][R2.64+0x4] ;  /* 0x00000404020b7981 */ /* 0x000f68000c1e1900 */
[----:B------:R-:W5:Y:S04]  /*0300*/  LDG.E R4, desc[UR4][R4.64] ;  /* 0x0000000404047981 */ /* 0x000f68000c1e1900 */
[----:B------:R-:W5:Y:S04]  /*0310*/  LDG.E R8, desc[UR4][R2.64+0xc] ;  /* 0x00000c0402087981 */ /* 0x000f68000c1e1900 */
[----:B------:R-:W5:Y:S01]  /*0320*/  LDG.E R5, desc[UR4][R2.64] ;  /* 0x0000000402057981 */ /* 0x000f62000c1e1900 */
[----:B--2---:R-:W-:Y:S01]  /*0330*/  FFMA R29, R12, R13, R29 ;  /* 0x0000000d0c1d7223 */ /* 0x004fe2000000001d */
[----:B------:R-:W-:-:S02]  /*0340*/  IMAD.WIDE R12, R23, 0x4, R6 ;  /* 0x00000004170c7825 */ /* 0x000fc400078e0206 */
[----:B------:R-:W2:Y:S02]  /*0350*/  LDG.E R6, desc[UR4][R6.64] ;  /* 0x0000000406067981 */ /* 0x000ea4000c1e1900 */
[----:B0-----:R-:W-:Y:S02]  /*0360*/  IMAD.WIDE R14, R23, 0x4, R12 ;  /* 0x00000004170e7825 */ /* 0x001fe400078e020c */
[----:B------:R-:W2:Y:S04]  /*0370*/  LDG.E R28, desc[UR4][R12.64] ;  /* 0x000000040c1c7981 */ /* 0x000ea8000c1e1900 */
[----:B------:R-:W2:Y:S04]  /*0380*/  LDG.E R7, desc[UR4][R2.64+0x8] ;  /* 0x0000080402077981 */ /* 0x000ea8000c1e1900 */
[----:B------:R-:W2:Y:S01]  /*0390*/  LDG.E R15, desc[UR4][R14.64] ;  /* 0x000000040e0f7981 */ /* 0x000ea2000c1e1900 */
[----:B---3--:R-:W-:Y:S01]  /*03a0*/  FFMA R22, R22, R25, R29 ;  /* 0x0000001916167223 */ /* 0x008fe2000000001d */
[----:B------:R-:W-:-:S03]  /*03b0*/  IADD3 R18, PT, PT, R18, 0x8, RZ ;  /* 0x0000000812127810 */ /* 0x000fc60007ffe0ff */
[----:B----4-:R-:W-:Y:S01]  /*03c0*/  FFMA R27, R27, R10, R22 ;  /* 0x0000000a1b1b7223 */ /* 0x010fe20000000016 */
[----:B------:R-:W-:-:S03]  /*03d0*/  ISETP.NE.AND P1, PT, R18, RZ, PT ;  /* 0x000000ff1200720c */ /* 0x000fc60003f25270 */
[----:B-----5:R-:W-:Y:S01]  /*03e0*/  FFMA R26, R26, R9, R27 ;  /* 0x000000091a1a7223 */ /* 0x020fe2000000001b */
[----:B------:R-:W-:-:S03]  /*03f0*/  LEA R21, R23, R21, 0x3 ;  /* 0x0000001517157211 */ /* 0x000fc600078e18ff */
[----:B------:R-:W-:Y:S01]  /*0400*/  FFMA R4, R5, R4, R26 ;  /* 0x0000000405047223 */ /* 0x000fe2000000001a */
[----:B------:R-:W-:-:S03]  /*0410*/  IADD3 R5, P2, PT, R2, 0x20, RZ ;  /* 0x0000002002057810 */ /* 0x000fc60007f5e0ff */
[----:B--2---:R-:W-:-:S04]  /*0420*/  FFMA R4, R11, R6, R4 ;  /* 0x000000060b047223 */ /* 0x004fc80000000004 */
[----:B------:R-:W-:Y:S01]  /*0430*/  FFMA R7, R7, R28, R4 ;  /* 0x0000001c07077223 */ /* 0x000fe20000000004 */
[----:B------:R-:W-:-:S03]  /*0440*/  IADD3.X R4, PT, PT, RZ, R3, RZ, P2, !PT ;  /* 0x00000003ff047210 */ /* 0x000fc600017fe4ff */
[----:B------:R-:W-:Y:S01]  /*0450*/  FFMA R29, R8, R15, R7 ;  /* 0x0000000f081d7223 */ /* 0x000fe20000000007 */
[----:B------:R-:W-:Y:S06]  /*0460*/  @P1 BRA `(.L_x_27) ;  /* 0xfffffffc00581947 */ /* 0x000fec000383ffff */
.L_x_26:
[----:B------:R-:W-:Y:S05]  /*0470*/  @!P0 BRA `(.L_x_25) ;  /* 0x0000000400088947 */ /* 0x000fea0003800000 */
[----:B------:R-:W-:Y:S02]  /*0480*/  ISETP.GE.U32.AND P1, PT, R24, 0x4, PT ;  /* 0x000000041800780c */ /* 0x000fe40003f26070 */
[----:B------:R-:W-:-:S04]  /*0490*/  LOP3.LUT R14, R0, 0x3, RZ, 0xc0, !PT ;  /* 0x00000003000e7812 */ /* 0x000fc800078ec0ff */
[----:B------:R-:W-:-:S07]  /*04a0*/  ISETP.NE.AND P0, PT, R14, RZ, PT ;  /* 0x000000ff0e00720c */ /* 0x000fce0003f05270 */
[----:B------:R-:W-:Y:S06]  /*04b0*/  @!P1 BRA `(.L_x_28) ;  /* 0x0000000000709947 */ /* 0x000fec0003800000 */
[----:B------:R-:W0:Y:S01]  /*04c0*/  LDC R11, c[0x0][0x384] ;  /* 0x0000e100ff0b7b82 */ /* 0x000e220000000800 */
[----:B------:R-:W1:Y:S01]  /*04d0*/  LDCU.64 UR6, c[0x0][0x390] ;  /* 0x00007200ff0677ac */ /* 0x000e620008000a00 */
[CC--:B------:R-:W-:Y:S02]  /*04e0*/  IADD3 R3, PT, PT, R19.reuse, R20.reuse, RZ ;  /* 0x0000001413037210 */ /* 0x0c0fe40007ffe0ff */
[----:B------:R-:W-:-:S04]  /*04f0*/  IADD3 R8, P1, PT, R19, R20, RZ ;  /* 0x0000001413087210 */ /* 0x000fc80007f3e0ff */
[----:B------:R-:W2:Y:S08]  /*0500*/  LDC.64 R4, c[0x0][0x398] ;  /* 0x0000e600ff047b82 */ /* 0x000eb00000000a00 */
[----:B------:R-:W3:Y:S01]  /*0510*/  LDC.64 R12, c[0x0][0x390] ;  /* 0x0000e400ff0c7b82 */ /* 0x000ee20000000a00 */
[----:B0-----:R-:W-:-:S04]  /*0520*/  IMAD R7, R20, R11, R16 ;  /* 0x0000000b14077224 */ /* 0x001fc800078e0210 */
[----:B--2---:R-:W-:-:S04]  /*0530*/  IMAD.WIDE R4, R7, 0x4, R4 ;  /* 0x0000000407047825 */ /* 0x004fc800078e0204 */
[----:B------:R-:W-:Y:S02]  /*0540*/  IMAD.WIDE R6, R11, 0x4, R4 ;  /* 0x000000040b067825 */ /* 0x000fe400078e0204 */
[----:B------:R-:W2:Y:S02]  /*0550*/  LDG.E R4, desc[UR4][R4.64] ;  /* 0x0000000404047981 */ /* 0x000ea4000c1e1900 */
[----:B---3--:R-:W-:Y:S01]  /*0560*/  IMAD.WIDE.U32 R12, R3, 0x4, R12 ;  /* 0x00000004030c7825 */ /* 0x008fe200078e000c */
[----:B------:R-:W-:Y:S02]  /*0570*/  IADD3.X R3, PT, PT, RZ, RZ, RZ, P1, !PT ;  /* 0x000000ffff037210 */ /* 0x000fe40000ffe4ff */
[----:B-1----:R-:W-:-:S03]  /*0580*/  LEA R2, P1, R8, UR6, 0x2 ;  /* 0x0000000608027c11 */ /* 0x002fc6000f8210ff */
[----:B------:R-:W2:Y:S01]  /*0590*/  LDG.E R12, desc[UR4][R12.64] ;  /* 0x000000040c0c7981 */ /* 0x000ea2000c1e1900 */
[----:B------:R-:W-:Y:S01]  /*05a0*/  LEA.HI.X R3, R8, UR7, R3, 0x2, P1 ;  /* 0x0000000708037c11 */ /* 0x000fe200088f1403 */
[C---:B------:R-:W-:Y:S02]  /*05b0*/  IMAD.WIDE R8, R11.reuse, 0x4, R6 ;  /* 0x000000040b087825 */ /* 0x040fe400078e0206 */
[----:B------:R-:W3:Y:S04]  /*05c0*/  LDG.E R6, desc[UR4][R6.64] ;  /* 0x0000000406067981 */ /* 0x000ee8000c1e1900 */
[----:B------:R-:W3:Y:S01]  /*05d0*/  LDG.E R18, desc[UR4][R2.64+0x4] ;  /* 0x0000040402127981 */ /* 0x000ee2000c1e1900 */
[----:B------:R-:W-:-:S03]  /*05e0*/  IMAD.WIDE R10, R11, 0x4, R8 ;  /* 0x000000040b0a7825 */ /* 0x000fc600078e0208 */
[----:B------:R-:W4:Y:S04]  /*05f0*/  LDG.E R21, desc[UR4][R8.64] ;  /* 0x0000000408157981 */ /* 0x000f28000c1e1900 */
[----:B------:R-:W4:Y:S04]  /*0600*/  LDG.E R15, desc[UR4][R2.64+0x8] ;  /* 0x00000804020f7981 */ /* 0x000f28000c1e1900 */
[----:B------:R-:W5:Y:S04]  /*0610*/  LDG.E R22, desc[UR4][R2.64+0xc] ;  /* 0x00000c0402167981 */ /* 0x000f68000c1e1900 */
[----:B------:R-:W5:Y:S01]  /*0620*/  LDG.E R10, desc[UR4][R10.64] ;  /* 0x000000040a0a7981 */ /* 0x000f62000c1e1900 */
[----:B------:R-:W-:Y:S01]  /*0630*/  IADD3 R20, PT, PT, R20, 0x4, RZ ;  /* 0x0000000414147810 */ /* 0x000fe20007ffe0ff */
[----:B--2---:R-:W-:-:S04]  /*0640*/  FFMA R29, R12, R4, R29 ;  /* 0x000000040c1d7223 */ /* 0x004fc8000000001d */
[----:B---3--:R-:W-:-:S04]  /*0650*/  FFMA R18, R18, R6, R29 ;  /* 0x0000000612127223 */ /* 0x008fc8000000001d */
[----:B----4-:R-:W-:-:S04]  /*0660*/  FFMA R15, R15, R21, R18 ;  /* 0x000000150f0f7223 */ /* 0x010fc80000000012 */
[----:B-----5:R-:W-:-:S07]  /*0670*/  FFMA R29, R22, R10, R15 ;  /* 0x0000000a161d7223 */ /* 0x020fce000000000f */
.L_x_28:
[----:B------:R-:W-:Y:S05]  /*0680*/  @!P0 BRA `(.L_x_25) ;  /* 0x0000000000848947 */ /* 0x000fea0003800000 */
[----:B------:R-:W-:Y:S01]  /*0690*/  ISETP.NE.AND P1, PT, R14, 0x1, PT ;  /* 0x000000010e00780c */ /* 0x000fe20003f25270 */
[----:B------:R-:W0:Y:S01]  /*06a0*/  LDC.64 R8, c[0x0][0x398] ;  /* 0x0000e600ff087b82 */ /* 0x000e220000000a00 */
[----:B------:R-:W-:-:S04]  /*06b0*/  LOP3.LUT R0, R0, 0x1, RZ, 0xc0, !PT ;  /* 0x0000000100007812 */ /* 0x000fc800078ec0ff */
[----:B------:R-:W-:-:S03]  /*06c0*/  ISETP.NE.U32.AND P0, PT, R0, 0x1, PT ;  /* 0x000000010000780c */ /* 0x000fc60003f05070 */
[----:B------:R-:W1:Y:S04]  /*06d0*/  LDC.64 R10, c[0x0][0x390] ;  /* 0x0000e400ff0a7b82 */ /* 0x000e680000000a00 */
[CC--:B------:R-:W-:Y:S02]  /*06e0*/  @P1 IADD3 R21, PT, PT, R19.reuse, R20.reuse, RZ ;  /* 0x0000001413151210 */ /* 0x0c0fe40007ffe0ff */
[----:B------:R-:W-:Y:S02]  /*06f0*/  @P1 IADD3 R0, P2, PT, R19, R20, RZ ;  /* 0x0000001413001210 */ /* 0x000fe40007f5e0ff */
[----:B------:R-:W2:Y:S02]  /*0700*/  @P1 LDC R15, c[0x0][0x384] ;  /* 0x0000e100ff0f1b82 */ /* 0x000ea40000000800 */
[----:B------:R-:W-:-:S06]  /*0710*/  @P1 IADD3.X R12, PT, PT, RZ, RZ, RZ, P2, !PT ;  /* 0x000000ffff0c1210 */ /* 0x000fcc00017fe4ff */
[----:B------:R-:W3:Y:S08]  /*0720*/  @P1 LDC.64 R6, c[0x0][0x390] ;  /* 0x0000e400ff061b82 */ /* 0x000ef00000000a00 */
[----:B------:R-:W4:Y:S01]  /*0730*/  @!P0 LDC R13, c[0x0][0x384] ;  /* 0x0000e100ff0d8b82 */ /* 0x000f220000000800 */
[----:B-1----:R-:W-:-:S06]  /*0740*/  @P1 IMAD.WIDE.U32 R10, R21, 0x4, R10 ;  /* 0x00000004150a1825 */ /* 0x002fcc00078e000a */
[----:B------:R-:W5:Y:S01]  /*0750*/  @P1 LDG.E R10, desc[UR4][R10.64] ;  /* 0x000000040a0a1981 */ /* 0x000f62000c1e1900 */
[----:B------:R-:W1:Y:S01]  /*0760*/  LDC.64 R2, c[0x0][0x390] ;  /* 0x0000e400ff027b82 */ /* 0x000e620000000a00 */
[C---:B--2---:R-:W-:Y:S01]  /*0770*/  @P1 IMAD R23, R20.reuse, R15, R16 ;  /* 0x0000000f14171224 */ /* 0x044fe200078e0210 */
[----:B------:R-:W-:-:S03]  /*0780*/  @P1 IADD3 R20, PT, PT, R20, 0x2, RZ ;  /* 0x0000000214141810 */ /* 0x000fc60007ffe0ff */
[----:B0-----:R-:W-:-:S03]  /*0790*/  @P1 IMAD.WIDE R8, R23, 0x4, R8 ;  /* 0x0000000417081825 */ /* 0x001fc600078e0208 */
[----:B------:R-:W0:Y:S01]  /*07a0*/  LDC.64 R4, c[0x0][0x398] ;  /* 0x0000e600ff047b82 */ /* 0x000e220000000a00 */
[C---:B---3--:R-:W-:Y:S02]  /*07b0*/  @P1 LEA R6, P2, R0.reuse, R6, 0x2 ;  /* 0x0000000600061211 */ /* 0x048fe400078410ff */
[----:B------:R-:W-:Y:S01]  /*07c0*/  @!P0 IADD3 R19, PT, PT, R19, R20, RZ ;  /* 0x0000001413138210 */ /* 0x000fe20007ffe0ff */
[----:B------:R-:W-:Y:S01]  /*07d0*/  @P1 IMAD.WIDE R14, R15, 0x4, R8 ;  /* 0x000000040f0e1825 */ /* 0x000fe200078e0208 */
[----:B------:R-:W-:Y:S02]  /*07e0*/  @P1 LEA.HI.X R7, R0, R7, R12, 0x2, P2 ;  /* 0x0000000700071211 */ /* 0x000fe400010f140c */
[----:B------:R-:W5:Y:S01]  /*07f0*/  @P1 LDG.E R0, desc[UR4][R8.64] ;  /* 0x0000000408001981 */ /* 0x000f62000c1e1900 */
[----:B----4-:R-:W-:-:S03]  /*0800*/  @!P0 IMAD R13, R20, R13, R16 ;  /* 0x0000000d140d8224 */ /* 0x010fc600078e0210 */
[----:B------:R-:W2:Y:S04]  /*0810*/  @P1 LDG.E R7, desc[UR4][R6.64+0x4] ;  /* 0x0000040406071981 */ /* 0x000ea8000c1e1900 */
[----:B------:R-:W2:Y:S01]  /*0820*/  @P1 LDG.E R14, desc[UR4][R14.64] ;  /* 0x000000040e0e1981 */ /* 0x000ea2000c1e1900 */
[----:B-1----:R-:W-:-:S06]  /*0830*/  @!P0 IMAD.WIDE.U32 R2, R19, 0x4, R2 ;  /* 0x0000000413028825 */ /* 0x002fcc00078e0002 */
[----:B------:R-:W3:Y:S01]  /*0840*/  @!P0 LDG.E R2, desc[UR4][R2.64] ;  /* 0x0000000402028981 */ /* 0x000ee2000c1e1900 */
[----:B0-----:R-:W-:-:S06]  /*0850*/  @!P0 IMAD.WIDE R4, R13, 0x4, R4 ;  /* 0x000000040d048825 */ /* 0x001fcc00078e0204 */
[----:B------:R-:W3:Y:S01]  /*0860*/  @!P0 LDG.E R4, desc[UR4][R4.64] ;  /* 0x0000000404048981 */ /* 0x000ee2000c1e1900 */
[----:B-----5:R-:W-:-:S04]  /*0870*/  @P1 FFMA R0, R10, R0, R29 ;  /* 0x000000000a001223 */ /* 0x020fc8000000001d */
[----:B--2---:R-:W-:-:S04]  /*0880*/  @P1 FFMA R29, R7, R14, R0 ;  /* 0x0000000e071d1223 */ /* 0x004fc80000000000 */
[----:B---3--:R-:W-:-:S07]  /*0890*/  @!P0 FFMA R29, R2, R4, R29 ;  /* 0x00000004021d8223 */ /* 0x008fce000000001d */
.L_x_25:
[----:B------:R-:W0:Y:S01]  /*08a0*/  LDC.64 R2, c[0x0][0x3a0] ;  /* 0x0000e800ff027b82 */ /* 0x000e220000000a00 */
[----:B------:R-:W1:Y:S02]  /*08b0*/  LDCU UR6, c[0x0][0x384] ;  /* 0x00007080ff0677ac */ /* 0x000e640008000800 */
[----:B-1----:R-:W-:-:S04]  /*08c0*/  IMAD R17, R17, UR6, R16 ;  /* 0x0000000611117c24 */ /* 0x002fc8000f8e0210 */
[----:B0-----:R-:W-:-:S05]  /*08d0*/  IMAD.WIDE R2, R17, 0x4, R2 ;  /* 0x0000000411027825 */ /* 0x001fca00078e0202 */
[----:B------:R-:W-:Y:S01]  /*08e0*/  STG.E desc[UR4][R2.64], R29 ;  /* 0x0000001d02007986 */ /* 0x000fe2000c101904 */
[----:B------:R-:W-:Y:S05]  /*08f0*/  EXIT ;  /* 0x000000000000794d */ /* 0x000fea0003800000 */
.L_x_29:
        /* <DEDUP_REMOVED lines=16> */
.L_x_44:


//--------------------- .text._Z8KernelMMiiiPfS_S_ --------------------------
	.section	.text._Z8KernelMMiiiPfS_S_,"ax",@progbits
	.align	128
        .global         _Z8KernelMMiiiPfS_S_
        .type           _Z8KernelMMiiiPfS_S_,@function
        .size           _Z8KernelMMiiiPfS_S_,(.L_x_45 - _Z8KernelMMiiiPfS_S_)
        .other          _Z8KernelMMiiiPfS_S_,@"STO_CUDA_ENTRY STV_DEFAULT"
_Z8KernelMMiiiPfS_S_:
.text._Z8KernelMMiiiPfS_S_:
[----:B------:R-:W-:Y:S01]  /*0000*/  LDC R1, c[0x0][0x37c] ;  /* 0x0000df00ff017b82 */ /* 0x000fe20000000800 */
[----:B------:R-:W0:Y:S01]  /*0010*/  S2R R20, SR_CTAID.Y ;  /* 0x0000000000147919 */ /* 0x000e220000002600 */
[----:B------:R-:W1:Y:S01]  /*0020*/  LDCU UR7, c[0x0][0x388] ;  /* 0x00007100ff0777ac */ /* 0x000e620008000800 */
[----:B------:R-:W-:Y:S01]  /*0030*/  HFMA2 R17, -RZ, RZ, 0, 0 ;  /* 0x00000000ff117431 */ /* 0x000fe200000001ff */
[----:B------:R-:W0:Y:S01]  /*0040*/  S2R R6, SR_TID.Y ;  /* 0x0000000000067919 */ /* 0x000e220000002200 */
[----:B------:R-:W2:Y:S01]  /*0050*/  LDCU.64 UR8, c[0x0][0x358] ;  /* 0x00006b00ff0877ac */ /* 0x000ea20008000a00 */
[----:B------:R-:W3:Y:S01]  /*0060*/  S2R R0, SR_CTAID.X ;  /* 0x0000000000007919 */ /* 0x000ee20000002500 */
[----:B------:R-:W4:Y:S01]  /*0070*/  S2R R3, SR_TID.X ;  /* 0x0000000000037919 */ /* 0x000f220000002100 */
[----:B-1----:R-:W-:Y:S01]  /*0080*/  UISETP.GE.AND UP0, UPT, UR7, 0x1, UPT ;  /* 0x000000010700788c */ /* 0x002fe2000bf06270 */
[----:B0-----:R-:W-:-:S08]  /*0090*/  LEA R20, R20, R6, 0x5 ;  /* 0x0000000614147211 */ /* 0x001fd000078e28ff */
[----:B--2---:R-:W-:Y:S05]  /*00a0*/  BRA.U !UP0, `(.L_x_30) ;  /* 0x0000000508987547 */ /* 0x004fea000b800000 */
[----:B------:R-:W0:Y:S01]  /*00b0*/  S2UR UR6, SR_CgaCtaId ;  /* 0x00000000000679c3 */ /* 0x000e220000008800 */
[----:B------:R-:W-:Y:S01]  /*00c0*/  UMOV UR4, 0x400 ;  /* 0x0000040000047882 */ /* 0x000fe20000000000 */
[----:B----4-:R-:W-:Y:S01]  /*00d0*/  IMAD R2, R20, UR7, R3 ;  /* 0x0000000714027c24 */ /* 0x010fe2000f8e0203 */
[----:B------:R-:W-:Y:S01]  /*00e0*/  UIADD3 UR5, UPT, UPT, UR4, 0x1000, URZ ;  /* 0x0000100004057890 */ /* 0x000fe2000fffe0ff */
[----:B------:R-:W-:-:S04]  /*00f0*/  MOV R17, RZ ;  /* 0x000000ff00117202 */ /* 0x000fc80000000f00 */
[----:B------:R-:W1:Y:S08]  /*0100*/  LDC R4, c[0x0][0x384] ;  /* 0x0000e100ff047b82 */ /* 0x000e700000000800 */
[----:B------:R-:W2:Y:S08]  /*0110*/  LDC.64 R24, c[0x0][0x390] ;  /* 0x0000e400ff187b82 */ /* 0x000eb00000000a00 */
[----:B------:R-:W4:Y:S01]  /*0120*/  LDC.64 R22, c[0x0][0x398] ;  /* 0x0000e600ff167b82 */ /* 0x000f220000000a00 */
[----:B0-----:R-:W-:-:S02]  /*0130*/  ULEA UR4, UR6, UR4, 0x18 ;  /* 0x0000000406047291 */ /* 0x001fc4000f8ec0ff */
[----:B------:R-:W-:-:S04]  /*0140*/  ULEA UR5, UR6, UR5, 0x18 ;  /* 0x0000000506057291 */ /* 0x000fc8000f8ec0ff */
[C---:B------:R-:W-:Y:S01]  /*0150*/  LEA R18, R6.reuse, UR4, 0x7 ;  /* 0x0000000406127c11 */ /* 0x040fe2000f8e38ff */
[----:B-1----:R-:W-:Y:S01]  /*0160*/  IMAD R5, R6, R4, R3 ;  /* 0x0000000406057224 */ /* 0x002fe200078e0203 */
[C---:B------:R-:W-:Y:S01]  /*0170*/  LEA R7, R3.reuse, UR5, 0x2 ;  /* 0x0000000503077c11 */ /* 0x040fe2000f8e10ff */
[----:B------:R-:W-:Y:S01]  /*0180*/  UMOV UR4, URZ ;  /* 0x000000ff00047c82 */ /* 0x000fe20008000000 */
[----:B------:R-:W-:Y:S02]  /*0190*/  LEA R16, R3, R18, 0x2 ;  /* 0x0000001203107211 */ /* 0x000fe400078e10ff */
[----:B---3--:R-:W-:Y:S02]  /*01a0*/  LEA R5, R0, R5, 0x5 ;  /* 0x0000000500057211 */ /* 0x008fe400078e28ff */
[----:B------:R-:W-:-:S07]  /*01b0*/  LEA R6, R6, R7, 0x7 ;  /* 0x0000000706067211 */ /* 0x000fce00078e38ff */
.L_x_31:
[----:B--2---:R-:W-:-:S04]  /*01c0*/  IMAD.WIDE R8, R2, 0x4, R24 ;  /* 0x0000000402087825 */ /* 0x004fc800078e0218 */
[----:B----4-:R-:W-:Y:S02]  /*01d0*/  IMAD.WIDE R10, R5, 0x4, R22 ;  /* 0x00000004050a7825 */ /* 0x010fe400078e0216 */
[----:B------:R-:W2:Y:S04]  /*01e0*/  LDG.E R9, desc[UR8][R8.64] ;  /* 0x0000000808097981 */ /* 0x000ea8000c1e1900 */
[----:B------:R-:W3:Y:S01]  /*01f0*/  LDG.E R21, desc[UR8][R10.64] ;  /* 0x000000080a157981 */ /* 0x000ee2000c1e1900 */
[----:B------:R-:W-:Y:S01]  /*0200*/  UIADD3 UR4, UPT, UPT, UR4, 0x20, URZ ;  /* 0x0000002004047890 */ /* 0x000fe2000fffe0ff */
[----:B------:R-:W-:Y:S02]  /*0210*/  IADD3 R2, PT, PT, R2, 0x20, RZ ;  /* 0x0000002002027810 */ /* 0x000fe40007ffe0ff */
[----:B------:R-:W-:Y:S01]  /*0220*/  LEA R5, R4, R5, 0x5 ;  /* 0x0000000504057211 */ /* 0x000fe200078e28ff */
[----:B------:R-:W-:Y:S01]  /*0230*/  UISETP.GE.AND UP0, UPT, UR4, UR7, UPT ;  /* 0x000000070400728c */ /* 0x000fe2000bf06270 */
[----:B--2---:R-:W-:Y:S04]  /*0240*/  STS [R16], R9 ;  /* 0x0000000910007388 */ /* 0x004fe80000000800 */
[----:B---3--:R-:W-:Y:S01]  /*0250*/  STS [R6], R21 ;  /* 0x0000001506007388 */ /* 0x008fe20000000800 */
[----:B------:R-:W-:Y:S06]  /*0260*/  BAR.SYNC.DEFER_BLOCKING 0x0 ;  /* 0x0000000000007b1d */ /* 0x000fec0000010000 */
[----:B------:R-:W-:Y:S04]  /*0270*/  LDS R26, [R7] ;  /* 0x00000000071a7984 */ /* 0x000fe80000000800 */
[----:B------:R-:W0:Y:S04]  /*0280*/  LDS.128 R12, [R18] ;  /* 0x00000000120c7984 */ /* 0x000e280000000c00 */
[----:B------:R-:W1:Y:S04]  /*0290*/  LDS R27, [R7+0x80] ;  /* 0x00008000071b7984 */ /* 0x000e680000000800 */
[----:B------:R-:W2:Y:S04]  /*02a0*/  LDS R19, [R7+0x100] ;  /* 0x0001000007137984 */ /* 0x000ea80000000800 */
[----:B------:R-:W-:Y:S01]  /*02b0*/  LDS.128 R8, [R18+0x10] ;  /* 0x0000100012087984 */ /* 0x000fe20000000c00 */
[----:B0-----:R-:W-:-:S03]  /*02c0*/  FFMA R12, R12, R26, R17 ;  /* 0x0000001a0c0c7223 */ /* 0x001fc60000000011 */
[----:B------:R-:W0:Y:S01]  /*02d0*/  LDS R17, [R7+0x180] ;  /* 0x0001800007117984 */ /* 0x000e220000000800 */
[----:B-1----:R-:W-:-:S03]  /*02e0*/  FFMA R26, R27, R13, R12 ;  /* 0x0000000d1b1a7223 */ /* 0x002fc6000000000c */
[----:B------:R-:W1:Y:S01]  /*02f0*/  LDS R13, [R7+0x200] ;  /* 0x00020000070d7984 */ /* 0x000e620000000800 */
[----:B--2---:R-:W-:-:S03]  /*0300*/  FFMA R14, R19, R14, R26 ;  /* 0x0000000e130e7223 */ /* 0x004fc6000000001a */
[----:B------:R-:W2:Y:S04]  /*0310*/  LDS R12, [R7+0x280] ;  /* 0x00028000070c7984 */ /* 0x000ea80000000800 */
[----:B------:R-:W-:Y:S01]  /*0320*/  LDS R19, [R7+0x380] ;  /* 0x0003800007137984 */ /* 0x000fe20000000800 */
[----:B0-----:R-:W-:-:S03]  /*0330*/  FFMA R15, R17, R15, R14 ;  /* 0x0000000f110f7223 */ /* 0x001fc6000000000e */
[----:B------:R-:W0:Y:S01]  /*0340*/  LDS R17, [R7+0x300] ;  /* 0x0003000007117984 */ /* 0x000e220000000800 */
[----:B-1----:R-:W-:-:S03]  /*0350*/  FFMA R13, R8, R13, R15 ;  /* 0x0000000d080d7223 */ /* 0x002fc6000000000f */
[----:B------:R-:W-:Y:S01]  /*0360*/  LDS R8, [R7+0x480] ;  /* 0x0004800007087984 */ /* 0x000fe20000000800 */
[----:B--2---:R-:W-:-:S03]  /*0370*/  FFMA R26, R12, R9, R13 ;  /* 0x000000090c1a7223 */ /* 0x004fc6000000000d */
[----:B------:R-:W-:Y:S04]  /*0380*/  LDS R9, [R7+0x400] ;  /* 0x0004000007097984 */ /* 0x000fe80000000800 */
[----:B------:R-:W1:Y:S01]  /*0390*/  LDS.128 R12, [R18+0x20] ;  /* 0x00002000120c7984 */ /* 0x000e620000000c00 */
[----:B0-----:R-:W-:-:S03]  /*03a0*/  FFMA R10, R17, R10, R26 ;  /* 0x0000000a110a7223 */ /* 0x001fc6000000001a */
[----:B------:R-:W0:Y:S01]  /*03b0*/  LDS R17, [R7+0x500] ;  /* 0x0005000007117984 */ /* 0x000e220000000800 */
[----:B------:R-:W-:-:S03]  /*03c0*/  FFMA R11, R19, R11, R10 ;  /* 0x0000000b130b7223 */ /* 0x000fc6000000000a */
[----:B------:R-:W2:Y:S01]  /*03d0*/  LDS R19, [R7+0x580] ;  /* 0x0005800007137984 */ /* 0x000ea20000000800 */
[----:B-1----:R-:W-:-:S03]  /*03e0*/  FFMA R9, R12, R9, R11 ;  /* 0x000000090c097223 */ /* 0x002fc6000000000b */
[----:B------:R-:W-:Y:S01]  /*03f0*/  LDS R12, [R7+0x680] ;  /* 0x00068000070c7984 */ /* 0x000fe20000000800 */
[----:B------:R-:W-:-:S03]  /*0400*/  FFMA R26, R8, R13, R9 ;  /* 0x0000000d081a7223 */ /* 0x000fc60000000009 */
[----:B------:R-:W-:Y:S04]  /*0410*/  LDS R13, [R7+0x600] ;  /* 0x00060000070d7984 */ /* 0x000fe80000000800 */
[----:B------:R-:W1:Y:S01]  /*0420*/  LDS.128 R8, [R18+0x30] ;  /* 0x0000300012087984 */ /* 0x000e620000000c00 */
[----:B0-----:R-:W-:-:S03]  /*0430*/  FFMA R14, R17, R14, R26 ;  /* 0x0000000e110e7223 */ /* 0x001fc6000000001a */
[----:B------:R-:W0:Y:S01]  /*0440*/  LDS R17, [R7+0x700] ;  /* 0x0007000007117984 */ /* 0x000e220000000800 */
[----:B--2---:R-:W-:-:S03]  /*0450*/  FFMA R15, R19, R15, R14 ;  /* 0x0000000f130f7223 */ /* 0x004fc6000000000e */
        /* <DEDUP_REMOVED lines=16> */
[----:B------:R-:W-:Y:S01]  /*0560*/  LDS R26, [R7+0xc80] ;  /* 0x000c8000071a7984 */ /* 0x000fe20000000800 */
[----:B--2---:R-:W-:-:S03]  /*0570*/  FFMA R15, R19, R15, R14 ;  /* 0x0000000f130f7223 */ /* 0x004fc6000000000e */
[----:B------:R-:W0:Y:S04]  /*0580*/  LDS R19, [R7+0xb00] ;  /* 0x000b000007137984 */ /* 0x000e280000000800 */
[----:B------:R-:W-:Y:S01]  /*0590*/  LDS R17, [R7+0xd00] ;  /* 0x000d000007117984 */ /* 0x000fe20000000800 */
[----:B-1----:R-:W-:-:S03]  /*05a0*/  FFMA R13, R8, R13, R15 ;  /* 0x0000000d080d7223 */ /* 0x002fc6000000000f */
[----:B------:R-:W1:Y:S01]  /*05b0*/  LDS R8, [R7+0xb80] ;  /* 0x000b800007087984 */ /* 0x000e620000000800 */
[----:B------:R-:W-:-:S03]  /*05c0*/  FFMA R28, R12, R9, R13 ;  /* 0x000000090c1c7223 */ /* 0x000fc6000000000d */
[----:B------:R-:W-:Y:S04]  /*05d0*/  LDS R9, [R7+0xc00] ;  /* 0x000c000007097984 */ /* 0x000fe80000000800 */
[----:B------:R-:W2:Y:S01]  /*05e0*/  LDS.128 R12, [R18+0x60] ;  /* 0x00006000120c7984 */ /* 0x000ea20000000c00 */
[----:B0-----:R-:W-:-:S04]  /*05f0*/  FFMA R19, R19, R10, R28 ;  /* 0x0000000a13137223 */ /* 0x001fc8000000001c */
[----:B-1----:R-:W-:Y:S02]  /*0600*/  FFMA R11, R8, R11, R19 ;  /* 0x0000000b080b7223 */ /* 0x002fe40000000013 */
[----:B------:R-:W-:Y:S02]  /*0610*/  LDS R19, [R7+0xf80] ;  /* 0x000f800007137984 */ /* 0x000fe40000000800 */
[----:B--2---:R-:W-:Y:S02]  /*0620*/  FFMA R9, R12, R9, R11 ;  /* 0x000000090c097223 */ /* 0x004fe4000000000b */
[----:B------:R-:W0:Y:S02]  /*0630*/  LDS R12, [R7+0xd80] ;  /* 0x000d8000070c7984 */ /* 0x000e240000000800 */
[----:B------:R-:W-:Y:S02]  /*0640*/  FFMA R28, R26, R13, R9 ;  /* 0x0000000d1a1c7223 */ /* 0x000fe40000000009 */
[----:B------:R-:W-:Y:S02]  /*0650*/  LDS R13, [R7+0xe00] ;  /* 0x000e0000070d7984 */ /* 0x000fe40000000800 */
[----:B------:R-:W-:-:S02]  /*0660*/  FFMA R17, R17, R14, R28 ;  /* 0x0000000e11117223 */ /* 0x000fc4000000001c */
[----:B------:R-:W1:Y:S04]  /*0670*/  LDS.128 R8, [R18+0x70] ;  /* 0x0000700012087984 */ /* 0x000e680000000c00 */
[----:B------:R-:W2:Y:S04]  /*0680*/  LDS R26, [R7+0xe80] ;  /* 0x000e8000071a7984 */ /* 0x000ea80000000800 */
[----:B------:R-:W3:Y:S01]  /*0690*/  LDS R14, [R7+0xf00] ;  /* 0x000f0000070e7984 */ /* 0x000ee20000000800 */
[----:B0-----:R-:W-:-:S04]  /*06a0*/  FFMA R15, R12, R15, R17 ;  /* 0x0000000f0c0f7223 */ /* 0x001fc80000000011 */
[----:B-1----:R-:W-:-:S04]  /*06b0*/  FFMA R13, R8, R13, R15 ;  /* 0x0000000d080d7223 */ /* 0x002fc8000000000f */
[----:B--2---:R-:W-:-:S04]  /*06c0*/  FFMA R9, R26, R9, R13 ;  /* 0x000000091a097223 */ /* 0x004fc8000000000d */
[----:B---3--:R-:W-:-:S04]  /*06d0*/  FFMA R10, R14, R10, R9 ;  /* 0x0000000a0e0a7223 */ /* 0x008fc80000000009 */
[----:B------:R-:W-:Y:S01]  /*06e0*/  FFMA R17, R19, R11, R10 ;  /* 0x0000000b13117223 */ /* 0x000fe2000000000a */
[----:B------:R-:W-:Y:S06]  /*06f0*/  BAR.SYNC.DEFER_BLOCKING 0x0 ;  /* 0x0000000000007b1d */ /* 0x000fec0000010000 */
[----:B------:R-:W-:Y:S05]  /*0700*/  BRA.U !UP0, `(.L_x_31) ;  /* 0xfffffff908ac7547 */ /* 0x000fea000b83ffff */
.L_x_30:
[----:B------:R-:W0:Y:S01]  /*0710*/  LDC.64 R4, c[0x0][0x3a0] ;  /* 0x0000e800ff047b82 */ /* 0x000e220000000a00 */
[----:B------:R-:W1:Y:S01]  /*0720*/  LDCU UR4, c[0x0][0x384] ;  /* 0x00007080ff0477ac */ /* 0x000e620008000800 */
[----:B---34-:R-:W-:-:S05]  /*0730*/  LEA R3, R0, R3, 0x5 ;  /* 0x0000000300037211 */ /* 0x018fca00078e28ff */
[----:B-1----:R-:W-:-:S04]  /*0740*/  IMAD R3, R20, UR4, R3 ;  /* 0x0000000414037c24 */ /* 0x002fc8000f8e0203 */
[----:B0-----:R-:W-:-:S05]  /*0750*/  IMAD.WIDE R2, R3, 0x4, R4 ;  /* 0x0000000403027825 */ /* 0x001fca00078e0204 */
[----:B------:R-:W-:Y:S01]  /*0760*/  STG.E desc[UR8][R2.64], R17 ;  /* 0x0000001102007986 */ /* 0x000fe2000c101908 */
[----:B------:R-:W-:Y:S05]  /*0770*/  EXIT ;  /* 0x000000000000794d */ /* 0x000fea0003800000 */
.L_x_32:
        /* <DEDUP_REMOVED lines=16> */
.L_x_45:


//--------------------- .nv.shared.reserved.0     --------------------------
	.section	.nv.shared.reserved.0,"aw",@nobits
	.weak		__nv_reservedSMEM_offset_0_alias
	.size		__nv_reservedSMEM_offset_0_alias, 0, 64
	.other		__nv_reservedSMEM_offset_0_alias,@"STO_CUDA_RESERVED_SHARED STV_DEFAULT"
__nv_reservedSMEM_offset_0_alias:
	.zero		0
	.zero		64


//--------------------- .nv.shared._Z8KernelM7iPfS_S_S_S_ --------------------------
	.section	.nv.shared._Z8KernelM7iPfS_S_S_S_,"aw",@nobits
	.sectionflags	@""
	.align	4
.nv.shared._Z8KernelM7iPfS_S_S_S_:
	.zero		9216


//--------------------- .nv.shared._Z8KernelM6iPfS_S_S_S_ --------------------------
	.section	.nv.shared._Z8KernelM6iPfS_S_S_S_,"aw",@nobits
	.sectionflags	@""
	.align	4
.nv.shared._Z8KernelM6iPfS_S_S_S_:
	.zero		9216


//--------------------- .nv.shared._Z8KernelM5iPfS_S_S_ --------------------------
	.section	.nv.shared._Z8KernelM5iPfS_S_S_,"aw",@nobits
	.sectionflags	@""
	.align	4
.nv.shared._Z8KernelM5iPfS_S_S_:
	.zero		9216


//--------------------- .nv.shared._Z8KernelM4iPfS_S_S_ --------------------------
	.section	.nv.shared._Z8KernelM4iPfS_S_S_,"aw",@nobits
	.sectionflags	@""
	.align	4
.nv.shared._Z8KernelM4iPfS_S_S_:
	.zero		9216


//--------------------- .nv.shared._Z8KernelM3iPfS_S_S_ --------------------------
	.section	.nv.shared._Z8KernelM3iPfS_S_S_,"aw",@nobits
	.sectionflags	@""
	.align	4
.nv.shared._Z8KernelM3iPfS_S_S_:
	.zero		9216


//--------------------- .nv.shared._Z8KernelM2iPfS_S_S_ --------------------------
	.section	.nv.shared._Z8KernelM2iPfS_S_S_,"aw",@nobits
	.sectionflags	@""
	.align	4
.nv.shared._Z8KernelM2iPfS_S_S_:
	.zero		9216


//--------------------- .nv.shared._Z8KernelM1iPfS_S_S_S_ --------------------------
	.section	.nv.shared._Z8KernelM1iPfS_S_S_S_,"aw",@nobits
	.sectionflags	@""
	.align	4
.nv.shared._Z8KernelM1iPfS_S_S_S_:
	.zero		9216


//--------------------- .nv.shared._Z8KernelMMiiiPfS_S_ --------------------------
	.section	.nv.shared._Z8KernelMMiiiPfS_S_,"aw",@nobits
	.sectionflags	@""
	.align	4
.nv.shared._Z8KernelMMiiiPfS_S_:
	.zero		9216


//--------------------- .nv.constant0._Z9KernelC22iPfS_S_S_S_ --------------------------
	.section	.nv.constant0._Z9KernelC22iPfS_S_S_S_,"a",@progbits
	.sectionflags	@""
	.align	4
.nv.constant0._Z9KernelC22iPfS_S_S_S_:
	.zero		944


//--------------------- .nv.constant0._Z9KernelC21iPfS_S_ --------------------------
	.section	.nv.constant0._Z9KernelC21iPfS_S_,"a",@progbits
	.sectionflags	@""
	.align	4
.nv.constant0._Z9KernelC21iPfS_S_:
	.zero		928


//--------------------- .nv.constant0._Z9KernelC12iPfS_S_ --------------------------
	.section	.nv.constant0._Z9KernelC12iPfS_S_,"a",@progbits
	.sectionflags	@""
	.align	4
.nv.constant0._Z9KernelC12iPfS_S_:
	.zero		928


//--------------------- .nv.constant0._Z9KernelC11iPfS_S_S_S_ --------------------------
	.section	.nv.constant0._Z9KernelC11iPfS_S_S_S_,"a",@progbits
	.sectionflags	@""
	.align	4
.nv.constant0._Z9KernelC11iPfS_S_S_S_:
	.zero		944


//--------------------- .nv.constant0._Z8KernelM7iPfS_S_S_S_ --------------------------
	.section	.nv.constant0._Z8KernelM7iPfS_S_S_S_,"a",@progbits
	.sectionflags	@""
	.align	4
.nv.constant0._Z8KernelM7iPfS_S_S_S_:
	.zero		944


//--------------------- .nv.constant0._Z8KernelM6iPfS_S_S_S_ --------------------------
	.section	.nv.constant0._Z8KernelM6iPfS_S_S_S_,"a",@progbits
	.sectionflags	@""
	.align	4
.nv.constant0._Z8KernelM6iPfS_S_S_S_:
	.zero		944


//--------------------- .nv.constant0._Z8KernelM5iPfS_S_S_ --------------------------
	.section	.nv.constant0._Z8KernelM5iPfS_S_S_,"a",@progbits
	.sectionflags	@""
	.align	4
.nv.constant0._Z8KernelM5iPfS_S_S_:
	.zero		936


//--------------------- .nv.constant0._Z8KernelM4iPfS_S_S_ --------------------------
	.section	.nv.constant0._Z8KernelM4iPfS_S_S_,"a",@progbits
	.sectionflags	@""
	.align	4
.nv.constant0._Z8KernelM4iPfS_S_S_:
	.zero		936


//--------------------- .nv.constant0._Z8KernelM3iPfS_S_S_ --------------------------
	.section	.nv.constant0._Z8KernelM3iPfS_S_S_,"a",@progbits
	.sectionflags	@""
	.align	4
.nv.constant0._Z8KernelM3iPfS_S_S_:
	.zero		936


//--------------------- .nv.constant0._Z8KernelM2iPfS_S_S_ --------------------------
	.section	.nv.constant0._Z8KernelM2iPfS_S_S_,"a",@progbits
	.sectionflags	@""
	.align	4
.nv.constant0._Z8KernelM2iPfS_S_S_:
	.zero		936


//--------------------- .nv.constant0._Z8KernelM1iPfS_S_S_S_ --------------------------
	.section	.nv.constant0._Z8KernelM1iPfS_S_S_S_,"a",@progbits
	.sectionflags	@""
	.align	4
.nv.constant0._Z8KernelM1iPfS_S_S_S_:
	.zero		944


//--------------------- .nv.constant0._Z9Kernel1x1iiiPfS_S_ --------------------------
	.section	.nv.constant0._Z9Kernel1x1iiiPfS_S_,"a",@progbits
	.sectionflags	@""
	.align	4
.nv.constant0._Z9Kernel1x1iiiPfS_S_:
	.zero		936


//--------------------- .nv.constant0._Z8KernelMMiiiPfS_S_ --------------------------
	.section	.nv.constant0._Z8KernelMMiiiPfS_S_,"a",@progbits
	.sectionflags	@""
	.align	4
.nv.constant0._Z8KernelMMiiiPfS_S_:
	.zero		936


//--------------------- SYMBOLS --------------------------

	.type		.nv.reservedSmem.offset0,@object
	.size		.nv.reservedSmem.offset0,0x4
	.type		.nv.reservedSmem.cap,@object
	.size		.nv.reservedSmem.cap,0x4
